//
// Generated by NVIDIA NVVM Compiler
//
// Compiler Build ID: CL-36424714
// Cuda compilation tools, release 13.0, V13.0.88
// Based on NVVM 20.0.0
//

.version 9.0
.target sm_100
.address_size 64

	// .globl	_Z23maxmin_threshold_kernelP6__halfPKS_P4int4S0_PiS_iiiii
.global .align 1 .b8 _ZN34_INTERNAL_5b927bb8_4_k_cu_dc0305b44cuda3std3__45__cpo5beginE[1];
.global .align 1 .b8 _ZN34_INTERNAL_5b927bb8_4_k_cu_dc0305b44cuda3std3__45__cpo3endE[1];
.global .align 1 .b8 _ZN34_INTERNAL_5b927bb8_4_k_cu_dc0305b44cuda3std3__45__cpo6cbeginE[1];
.global .align 1 .b8 _ZN34_INTERNAL_5b927bb8_4_k_cu_dc0305b44cuda3std3__45__cpo4cendE[1];
.global .align 1 .b8 _ZN34_INTERNAL_5b927bb8_4_k_cu_dc0305b44cuda3std3__45__cpo6rbeginE[1];
.global .align 1 .b8 _ZN34_INTERNAL_5b927bb8_4_k_cu_dc0305b44cuda3std3__45__cpo4rendE[1];
.global .align 1 .b8 _ZN34_INTERNAL_5b927bb8_4_k_cu_dc0305b44cuda3std3__45__cpo7crbeginE[1];
.global .align 1 .b8 _ZN34_INTERNAL_5b927bb8_4_k_cu_dc0305b44cuda3std3__45__cpo5crendE[1];
.global .align 1 .b8 _ZN34_INTERNAL_5b927bb8_4_k_cu_dc0305b44cuda3std3__436_GLOBAL__N__5b927bb8_4_k_cu_dc0305b46ignoreE[1];
.global .align 1 .b8 _ZN34_INTERNAL_5b927bb8_4_k_cu_dc0305b44cuda3std3__419piecewise_constructE[1];
.global .align 1 .b8 _ZN34_INTERNAL_5b927bb8_4_k_cu_dc0305b44cuda3std3__48in_placeE[1];
.global .align 1 .b8 _ZN34_INTERNAL_5b927bb8_4_k_cu_dc0305b44cuda3std3__420unreachable_sentinelE[1];
.global .align 1 .b8 _ZN34_INTERNAL_5b927bb8_4_k_cu_dc0305b44cuda3std3__47nulloptE[1];
.global .align 1 .b8 _ZN34_INTERNAL_5b927bb8_4_k_cu_dc0305b44cuda3std3__48unexpectE[1];
.global .align 1 .b8 _ZN34_INTERNAL_5b927bb8_4_k_cu_dc0305b44cuda3std6ranges3__45__cpo4swapE[1];
.global .align 1 .b8 _ZN34_INTERNAL_5b927bb8_4_k_cu_dc0305b44cuda3std6ranges3__45__cpo9iter_moveE[1];
.global .align 1 .b8 _ZN34_INTERNAL_5b927bb8_4_k_cu_dc0305b44cuda3std6ranges3__45__cpo5beginE[1];
.global .align 1 .b8 _ZN34_INTERNAL_5b927bb8_4_k_cu_dc0305b44cuda3std6ranges3__45__cpo3endE[1];
.global .align 1 .b8 _ZN34_INTERNAL_5b927bb8_4_k_cu_dc0305b44cuda3std6ranges3__45__cpo6cbeginE[1];
.global .align 1 .b8 _ZN34_INTERNAL_5b927bb8_4_k_cu_dc0305b44cuda3std6ranges3__45__cpo4cendE[1];
.global .align 1 .b8 _ZN34_INTERNAL_5b927bb8_4_k_cu_dc0305b44cuda3std6ranges3__45__cpo7advanceE[1];
.global .align 1 .b8 _ZN34_INTERNAL_5b927bb8_4_k_cu_dc0305b44cuda3std6ranges3__45__cpo9iter_swapE[1];
.global .align 1 .b8 _ZN34_INTERNAL_5b927bb8_4_k_cu_dc0305b44cuda3std6ranges3__45__cpo4nextE[1];
.global .align 1 .b8 _ZN34_INTERNAL_5b927bb8_4_k_cu_dc0305b44cuda3std6ranges3__45__cpo4prevE[1];
.global .align 1 .b8 _ZN34_INTERNAL_5b927bb8_4_k_cu_dc0305b44cuda3std6ranges3__45__cpo4dataE[1];
.global .align 1 .b8 _ZN34_INTERNAL_5b927bb8_4_k_cu_dc0305b44cuda3std6ranges3__45__cpo5cdataE[1];
.global .align 1 .b8 _ZN34_INTERNAL_5b927bb8_4_k_cu_dc0305b44cuda3std6ranges3__45__cpo4sizeE[1];
.global .align 1 .b8 _ZN34_INTERNAL_5b927bb8_4_k_cu_dc0305b44cuda3std6ranges3__45__cpo5ssizeE[1];
.global .align 1 .b8 _ZN34_INTERNAL_5b927bb8_4_k_cu_dc0305b44cuda3std6ranges3__45__cpo8distanceE[1];
.global .align 1 .b8 _ZN34_INTERNAL_5b927bb8_4_k_cu_dc0305b46thrust24THRUST_300001_SM_1000_NS6system6detail10sequential3seqE[1];
.global .align 1 .b8 _ZN34_INTERNAL_5b927bb8_4_k_cu_dc0305b46thrust24THRUST_300001_SM_1000_NS12placeholders2_1E[1];
.global .align 1 .b8 _ZN34_INTERNAL_5b927bb8_4_k_cu_dc0305b46thrust24THRUST_300001_SM_1000_NS12placeholders2_2E[1];
.global .align 1 .b8 _ZN34_INTERNAL_5b927bb8_4_k_cu_dc0305b46thrust24THRUST_300001_SM_1000_NS12placeholders2_3E[1];
.global .align 1 .b8 _ZN34_INTERNAL_5b927bb8_4_k_cu_dc0305b46thrust24THRUST_300001_SM_1000_NS12placeholders2_4E[1];
.global .align 1 .b8 _ZN34_INTERNAL_5b927bb8_4_k_cu_dc0305b46thrust24THRUST_300001_SM_1000_NS12placeholders2_5E[1];
.global .align 1 .b8 _ZN34_INTERNAL_5b927bb8_4_k_cu_dc0305b46thrust24THRUST_300001_SM_1000_NS12placeholders2_6E[1];
.global .align 1 .b8 _ZN34_INTERNAL_5b927bb8_4_k_cu_dc0305b46thrust24THRUST_300001_SM_1000_NS12placeholders2_7E[1];
.global .align 1 .b8 _ZN34_INTERNAL_5b927bb8_4_k_cu_dc0305b46thrust24THRUST_300001_SM_1000_NS12placeholders2_8E[1];
.global .align 1 .b8 _ZN34_INTERNAL_5b927bb8_4_k_cu_dc0305b46thrust24THRUST_300001_SM_1000_NS12placeholders2_9E[1];
.global .align 1 .b8 _ZN34_INTERNAL_5b927bb8_4_k_cu_dc0305b46thrust24THRUST_300001_SM_1000_NS12placeholders3_10E[1];
.extern .shared .align 16 .b8 smem[];

.visible .entry _Z23maxmin_threshold_kernelP6__halfPKS_P4int4S0_PiS_iiiii(
	.param .u64 .ptr .align 1 _Z23maxmin_threshold_kernelP6__halfPKS_P4int4S0_PiS_iiiii_param_0,
	.param .u64 .ptr .align 1 _Z23maxmin_threshold_kernelP6__halfPKS_P4int4S0_PiS_iiiii_param_1,
	.param .u64 .ptr .align 1 _Z23maxmin_threshold_kernelP6__halfPKS_P4int4S0_PiS_iiiii_param_2,
	.param .u64 .ptr .align 1 _Z23maxmin_threshold_kernelP6__halfPKS_P4int4S0_PiS_iiiii_param_3,
	.param .u64 .ptr .align 1 _Z23maxmin_threshold_kernelP6__halfPKS_P4int4S0_PiS_iiiii_param_4,
	.param .align 2 .b8 _Z23maxmin_threshold_kernelP6__halfPKS_P4int4S0_PiS_iiiii_param_5[2],
	.param .u32 _Z23maxmin_threshold_kernelP6__halfPKS_P4int4S0_PiS_iiiii_param_6,
	.param .u32 _Z23maxmin_threshold_kernelP6__halfPKS_P4int4S0_PiS_iiiii_param_7,
	.param .u32 _Z23maxmin_threshold_kernelP6__halfPKS_P4int4S0_PiS_iiiii_param_8,
	.param .u32 _Z23maxmin_threshold_kernelP6__halfPKS_P4int4S0_PiS_iiiii_param_9,
	.param .u32 _Z23maxmin_threshold_kernelP6__halfPKS_P4int4S0_PiS_iiiii_param_10
)
{
	.reg .pred 	%p<25>;
	.reg .b16 	%rs<119>;
	.reg .b32 	%r<116>;
	.reg .b32 	%f<2>;
	.reg .b64 	%rd<71>;
	.reg .b64 	%fd<2>;

	ld.param.u16 	%rs16, [_Z23maxmin_threshold_kernelP6__halfPKS_P4int4S0_PiS_iiiii_param_5];
	ld.param.u64 	%rd10, [_Z23maxmin_threshold_kernelP6__halfPKS_P4int4S0_PiS_iiiii_param_0];
	ld.param.u64 	%rd11, [_Z23maxmin_threshold_kernelP6__halfPKS_P4int4S0_PiS_iiiii_param_1];
	ld.param.u64 	%rd12, [_Z23maxmin_threshold_kernelP6__halfPKS_P4int4S0_PiS_iiiii_param_2];
	ld.param.u64 	%rd13, [_Z23maxmin_threshold_kernelP6__halfPKS_P4int4S0_PiS_iiiii_param_3];
	ld.param.u64 	%rd14, [_Z23maxmin_threshold_kernelP6__halfPKS_P4int4S0_PiS_iiiii_param_4];
	ld.param.u32 	%r53, [_Z23maxmin_threshold_kernelP6__halfPKS_P4int4S0_PiS_iiiii_param_7];
	ld.param.u32 	%r51, [_Z23maxmin_threshold_kernelP6__halfPKS_P4int4S0_PiS_iiiii_param_8];
	ld.param.u32 	%r52, [_Z23maxmin_threshold_kernelP6__halfPKS_P4int4S0_PiS_iiiii_param_9];
	ld.param.u32 	%r54, [_Z23maxmin_threshold_kernelP6__halfPKS_P4int4S0_PiS_iiiii_param_10];
	cvta.to.global.u64 	%rd1, %rd13;
	cvta.to.global.u64 	%rd2, %rd12;
	cvta.to.global.u64 	%rd3, %rd14;
	cvta.to.global.u64 	%rd4, %rd11;
	cvta.to.global.u64 	%rd5, %rd10;
	mov.u32 	%r55, %ctaid.z;
	setp.lt.s32 	%p1, %r54, 0;
	selp.b32 	%r1, %r55, %r54, %p1;
	mov.u32 	%r2, %ctaid.y;
	mov.u32 	%r3, %ctaid.x;
	mov.u32 	%r4, %tid.x;
	mov.u32 	%r5, %ntid.x;
	mad.lo.s32 	%r6, %r1, %r53, %r2;
	mov.f32 	%f1, 0fC77FE000;
	// begin inline asm
	{  cvt.rn.f16.f32 %rs118, %f1;}

	// end inline asm
	setp.ge.s32 	%p2, %r4, %r52;
	@%p2 bra 	$L__BB0_7;
	mul.lo.s32 	%r7, %r6, %r52;
	mul.lo.s32 	%r8, %r1, %r52;
	add.s32 	%r56, %r4, %r5;
	max.u32 	%r57, %r52, %r56;
	setp.lt.u32 	%p3, %r56, %r52;
	selp.u32 	%r58, 1, 0, %p3;
	add.s32 	%r59, %r56, %r58;
	sub.s32 	%r60, %r57, %r59;
	div.u32 	%r61, %r60, %r5;
	add.s32 	%r9, %r61, %r58;
	and.b32  	%r62, %r9, 3;
	setp.eq.s32 	%p4, %r62, 3;
	mov.u32 	%r107, %r4;
	@%p4 bra 	$L__BB0_4;
	add.s32 	%r63, %r4, %r8;
	mad.lo.s32 	%r105, %r51, %r63, %r3;
	add.s32 	%r104, %r4, %r7;
	add.s32 	%r64, %r9, 1;
	and.b32  	%r65, %r64, 3;
	neg.s32 	%r103, %r65;
	mov.u32 	%r107, %r4;
$L__BB0_3:
	.pragma "nounroll";
	mul.wide.s32 	%rd15, %r104, 2;
	add.s64 	%rd16, %rd5, %rd15;
	ld.global.u16 	%rs20, [%rd16];
	mul.wide.s32 	%rd17, %r105, 2;
	add.s64 	%rd18, %rd4, %rd17;
	ld.global.nc.u16 	%rs21, [%rd18];
	// begin inline asm
	{min.f16 %rs19,%rs20,%rs21;
}
	// end inline asm
	// begin inline asm
	{max.f16 %rs118,%rs118,%rs19;
}
	// end inline asm
	add.s32 	%r107, %r107, %r5;
	mad.lo.s32 	%r105, %r5, %r51, %r105;
	add.s32 	%r104, %r104, %r5;
	add.s32 	%r103, %r103, 1;
	setp.ne.s32 	%p5, %r103, 0;
	@%p5 bra 	$L__BB0_3;
$L__BB0_4:
	setp.lt.u32 	%p6, %r9, 3;
	@%p6 bra 	$L__BB0_7;
	shl.b32 	%r71, %r5, 1;
	cvt.u64.u32 	%rd23, %r71;
	shl.b32 	%r76, %r5, 2;
$L__BB0_6:
	add.s32 	%r66, %r107, %r7;
	mad.lo.s32 	%r67, %r1, %r52, %r107;
	mad.lo.s32 	%r68, %r67, %r51, %r3;
	mul.wide.s32 	%rd19, %r66, 2;
	add.s64 	%rd20, %rd5, %rd19;
	ld.global.u16 	%rs26, [%rd20];
	mul.wide.s32 	%rd21, %r68, 2;
	add.s64 	%rd22, %rd4, %rd21;
	ld.global.nc.u16 	%rs27, [%rd22];
	// begin inline asm
	{min.f16 %rs25,%rs26,%rs27;
}
	// end inline asm
	// begin inline asm
	{max.f16 %rs28,%rs118,%rs25;
}
	// end inline asm
	add.s32 	%r69, %r67, %r5;
	mad.lo.s32 	%r70, %r69, %r51, %r3;
	add.s64 	%rd24, %rd20, %rd23;
	ld.global.u16 	%rs32, [%rd24];
	mul.wide.s32 	%rd25, %r70, 2;
	add.s64 	%rd26, %rd4, %rd25;
	ld.global.nc.u16 	%rs33, [%rd26];
	// begin inline asm
	{min.f16 %rs31,%rs32,%rs33;
}
	// end inline asm
	// begin inline asm
	{max.f16 %rs34,%rs28,%rs31;
}
	// end inline asm
	add.s32 	%r72, %r69, %r5;
	mad.lo.s32 	%r73, %r72, %r51, %r3;
	add.s64 	%rd27, %rd24, %rd23;
	ld.global.u16 	%rs38, [%rd27];
	mul.wide.s32 	%rd28, %r73, 2;
	add.s64 	%rd29, %rd4, %rd28;
	ld.global.nc.u16 	%rs39, [%rd29];
	// begin inline asm
	{min.f16 %rs37,%rs38,%rs39;
}
	// end inline asm
	// begin inline asm
	{max.f16 %rs40,%rs34,%rs37;
}
	// end inline asm
	add.s32 	%r74, %r72, %r5;
	mad.lo.s32 	%r75, %r74, %r51, %r3;
	add.s64 	%rd30, %rd27, %rd23;
	ld.global.u16 	%rs44, [%rd30];
	mul.wide.s32 	%rd31, %r75, 2;
	add.s64 	%rd32, %rd4, %rd31;
	ld.global.nc.u16 	%rs45, [%rd32];
	// begin inline asm
	{min.f16 %rs43,%rs44,%rs45;
}
	// end inline asm
	// begin inline asm
	{max.f16 %rs118,%rs40,%rs43;
}
	// end inline asm
	add.s32 	%r107, %r76, %r107;
	setp.lt.s32 	%p7, %r107, %r52;
	@%p7 bra 	$L__BB0_6;
$L__BB0_7:
	shl.b32 	%r77, %r4, 1;
	mov.u32 	%r78, smem;
	add.s32 	%r24, %r78, %r77;
	st.shared.u16 	[%r24], %rs118;
	bar.sync 	0;
	setp.lt.u32 	%p8, %r5, 4;
	@%p8 bra 	$L__BB0_12;
	shr.u32 	%r109, %r5, 2;
$L__BB0_9:
	setp.ge.u32 	%p9, %r4, %r109;
	@%p9 bra 	$L__BB0_11;
	ld.shared.u16 	%rs50, [%r24];
	shl.b32 	%r79, %r109, 1;
	add.s32 	%r80, %r24, %r79;
	ld.shared.u16 	%rs51, [%r80];
	// begin inline asm
	{max.f16 %rs49,%rs50,%rs51;
}
	// end inline asm
	st.shared.u16 	[%r24], %rs49;
$L__BB0_11:
	bar.sync 	0;
	shr.u32 	%r27, %r109, 1;
	setp.gt.u32 	%p10, %r109, 1;
	mov.u32 	%r109, %r27;
	@%p10 bra 	$L__BB0_9;
$L__BB0_12:
	setp.ge.s32 	%p11, %r4, %r52;
	ld.shared.u16 	%rs9, [smem];
	bar.sync 	0;
	mad.lo.s32 	%r81, %r6, %r51, %r3;
	mul.wide.s32 	%rd33, %r81, 2;
	add.s64 	%rd6, %rd5, %rd33;
	ld.global.u16 	%rs54, [%rd6];
	// begin inline asm
	{sub.f16 %rs52,%rs9,%rs54;
}
	// end inline asm
	// begin inline asm
	{ .reg .pred __$temp3;
  setp.ge.f16  __$temp3, %rs52, %rs16;
  selp.u16 %rs55, 1, 0, __$temp3;}
	// end inline asm
	setp.eq.s16 	%p12, %rs55, 0;
	or.pred  	%p13, %p12, %p11;
	@%p13 bra 	$L__BB0_29;
	mul.lo.s32 	%r28, %r6, %r52;
	mov.f64 	%fd1, 0d3F50624DD2F1A9FC;
	// begin inline asm
	{  cvt.rn.f16.f64 %rs58, %fd1;}

	// end inline asm
	add.s32 	%r82, %r4, %r5;
	max.s32 	%r83, %r52, %r82;
	setp.lt.s32 	%p14, %r82, %r52;
	selp.u32 	%r84, 1, 0, %p14;
	add.s32 	%r85, %r82, %r84;
	sub.s32 	%r86, %r83, %r85;
	div.u32 	%r87, %r86, %r5;
	add.s32 	%r29, %r87, %r84;
	and.b32  	%r88, %r29, 3;
	setp.eq.s32 	%p15, %r88, 3;
	mov.u32 	%r114, %r4;
	@%p15 bra 	$L__BB0_18;
	mad.lo.s32 	%r89, %r1, %r52, %r4;
	mad.lo.s32 	%r112, %r51, %r89, %r3;
	add.s32 	%r111, %r4, %r28;
	add.s32 	%r90, %r29, 1;
	and.b32  	%r91, %r90, 3;
	neg.s32 	%r110, %r91;
	mov.u32 	%r114, %r4;
$L__BB0_15:
	.pragma "nounroll";
	mul.wide.s32 	%rd34, %r111, 2;
	add.s64 	%rd35, %rd5, %rd34;
	ld.global.u16 	%rs60, [%rd35];
	mul.wide.s32 	%rd36, %r112, 2;
	add.s64 	%rd37, %rd4, %rd36;
	ld.global.nc.u16 	%rs61, [%rd37];
	// begin inline asm
	{min.f16 %rs59,%rs60,%rs61;
}
	// end inline asm
	// begin inline asm
	{sub.f16 %rs62,%rs59,%rs9;
}
	// end inline asm
	// begin inline asm
	{abs.f16 %rs65,%rs62;
}
	// end inline asm
	// begin inline asm
	{ .reg .pred __$temp3;
  setp.le.f16  __$temp3, %rs65, %rs58;
  selp.u16 %rs67, 1, 0, __$temp3;}
	// end inline asm
	setp.eq.s16 	%p16, %rs67, 0;
	@%p16 bra 	$L__BB0_17;
	atom.global.add.u32 	%r92, [%rd3], 1;
	mul.wide.s32 	%rd38, %r92, 16;
	add.s64 	%rd39, %rd2, %rd38;
	st.global.v4.u32 	[%rd39], {%r1, %r2, %r114, %r3};
	mul.wide.s32 	%rd40, %r92, 2;
	add.s64 	%rd41, %rd1, %rd40;
	st.global.u16 	[%rd41], %rs59;
$L__BB0_17:
	add.s32 	%r114, %r114, %r5;
	mad.lo.s32 	%r112, %r5, %r51, %r112;
	add.s32 	%r111, %r111, %r5;
	add.s32 	%r110, %r110, 1;
	setp.ne.s32 	%p17, %r110, 0;
	@%p17 bra 	$L__BB0_15;
$L__BB0_18:
	setp.lt.u32 	%p18, %r29, 3;
	@%p18 bra 	$L__BB0_29;
	shl.b32 	%r46, %r5, 1;
	cvt.u64.u32 	%rd49, %r46;
$L__BB0_20:
	add.s32 	%r93, %r114, %r28;
	mad.lo.s32 	%r43, %r1, %r52, %r114;
	mad.lo.s32 	%r94, %r43, %r51, %r3;
	mul.wide.s32 	%rd42, %r93, 2;
	add.s64 	%rd7, %rd5, %rd42;
	ld.global.u16 	%rs71, [%rd7];
	mul.wide.s32 	%rd43, %r94, 2;
	add.s64 	%rd44, %rd4, %rd43;
	ld.global.nc.u16 	%rs72, [%rd44];
	// begin inline asm
	{min.f16 %rs70,%rs71,%rs72;
}
	// end inline asm
	// begin inline asm
	{sub.f16 %rs73,%rs70,%rs9;
}
	// end inline asm
	// begin inline asm
	{abs.f16 %rs76,%rs73;
}
	// end inline asm
	// begin inline asm
	{ .reg .pred __$temp3;
  setp.le.f16  __$temp3, %rs76, %rs58;
  selp.u16 %rs78, 1, 0, __$temp3;}
	// end inline asm
	setp.eq.s16 	%p19, %rs78, 0;
	@%p19 bra 	$L__BB0_22;
	atom.global.add.u32 	%r95, [%rd3], 1;
	mul.wide.s32 	%rd45, %r95, 16;
	add.s64 	%rd46, %rd2, %rd45;
	st.global.v4.u32 	[%rd46], {%r1, %r2, %r114, %r3};
	mul.wide.s32 	%rd47, %r95, 2;
	add.s64 	%rd48, %rd1, %rd47;
	st.global.u16 	[%rd48], %rs70;
$L__BB0_22:
	add.s32 	%r44, %r114, %r5;
	add.s32 	%r45, %r43, %r5;
	mad.lo.s32 	%r96, %r45, %r51, %r3;
	add.s64 	%rd8, %rd7, %rd49;
	ld.global.u16 	%rs82, [%rd8];
	mul.wide.s32 	%rd50, %r96, 2;
	add.s64 	%rd51, %rd4, %rd50;
	ld.global.nc.u16 	%rs83, [%rd51];
	// begin inline asm
	{min.f16 %rs81,%rs82,%rs83;
}
	// end inline asm
	// begin inline asm
	{sub.f16 %rs84,%rs81,%rs9;
}
	// end inline asm
	// begin inline asm
	{abs.f16 %rs87,%rs84;
}
	// end inline asm
	// begin inline asm
	{ .reg .pred __$temp3;
  setp.le.f16  __$temp3, %rs87, %rs58;
  selp.u16 %rs89, 1, 0, __$temp3;}
	// end inline asm
	setp.eq.s16 	%p20, %rs89, 0;
	@%p20 bra 	$L__BB0_24;
	atom.global.add.u32 	%r97, [%rd3], 1;
	mul.wide.s32 	%rd52, %r97, 16;
	add.s64 	%rd53, %rd2, %rd52;
	st.global.v4.u32 	[%rd53], {%r1, %r2, %r44, %r3};
	mul.wide.s32 	%rd54, %r97, 2;
	add.s64 	%rd55, %rd1, %rd54;
	st.global.u16 	[%rd55], %rs81;
$L__BB0_24:
	add.s32 	%r47, %r44, %r5;
	add.s32 	%r48, %r45, %r5;
	mad.lo.s32 	%r98, %r48, %r51, %r3;
	add.s64 	%rd9, %rd8, %rd49;
	ld.global.u16 	%rs93, [%rd9];
	mul.wide.s32 	%rd57, %r98, 2;
	add.s64 	%rd58, %rd4, %rd57;
	ld.global.nc.u16 	%rs94, [%rd58];
	// begin inline asm
	{min.f16 %rs92,%rs93,%rs94;
}
	// end inline asm
	// begin inline asm
	{sub.f16 %rs95,%rs92,%rs9;
}
	// end inline asm
	// begin inline asm
	{abs.f16 %rs98,%rs95;
}
	// end inline asm
	// begin inline asm
	{ .reg .pred __$temp3;
  setp.le.f16  __$temp3, %rs98, %rs58;
  selp.u16 %rs100, 1, 0, __$temp3;}
	// end inline asm
	setp.eq.s16 	%p21, %rs100, 0;
	@%p21 bra 	$L__BB0_26;
	atom.global.add.u32 	%r99, [%rd3], 1;
	mul.wide.s32 	%rd59, %r99, 16;
	add.s64 	%rd60, %rd2, %rd59;
	st.global.v4.u32 	[%rd60], {%r1, %r2, %r47, %r3};
	mul.wide.s32 	%rd61, %r99, 2;
	add.s64 	%rd62, %rd1, %rd61;
	st.global.u16 	[%rd62], %rs92;
$L__BB0_26:
	add.s32 	%r49, %r47, %r5;
	add.s32 	%r100, %r48, %r5;
	mad.lo.s32 	%r101, %r100, %r51, %r3;
	add.s64 	%rd64, %rd9, %rd49;
	ld.global.u16 	%rs104, [%rd64];
	mul.wide.s32 	%rd65, %r101, 2;
	add.s64 	%rd66, %rd4, %rd65;
	ld.global.nc.u16 	%rs105, [%rd66];
	// begin inline asm
	{min.f16 %rs103,%rs104,%rs105;
}
	// end inline asm
	// begin inline asm
	{sub.f16 %rs106,%rs103,%rs9;
}
	// end inline asm
	// begin inline asm
	{abs.f16 %rs109,%rs106;
}
	// end inline asm
	// begin inline asm
	{ .reg .pred __$temp3;
  setp.le.f16  __$temp3, %rs109, %rs58;
  selp.u16 %rs111, 1, 0, __$temp3;}
	// end inline asm
	setp.eq.s16 	%p22, %rs111, 0;
	@%p22 bra 	$L__BB0_28;
	atom.global.add.u32 	%r102, [%rd3], 1;
	mul.wide.s32 	%rd67, %r102, 16;
	add.s64 	%rd68, %rd2, %rd67;
	st.global.v4.u32 	[%rd68], {%r1, %r2, %r49, %r3};
	mul.wide.s32 	%rd69, %r102, 2;
	add.s64 	%rd70, %rd1, %rd69;
	st.global.u16 	[%rd70], %rs103;
$L__BB0_28:
	add.s32 	%r114, %r49, %r5;
	setp.lt.s32 	%p23, %r114, %r52;
	@%p23 bra 	$L__BB0_20;
$L__BB0_29:
	bar.sync 	0;
	setp.ne.s32 	%p24, %r4, 0;
	@%p24 bra 	$L__BB0_31;
	st.global.u16 	[%rd6], %rs9;
$L__BB0_31:
	ret;

}
	// .globl	_ZN3cub18CUB_300001_SM_10006detail11EmptyKernelIvEEvv
.visible .entry _ZN3cub18CUB_300001_SM_10006detail11EmptyKernelIvEEvv()
{


	ret;

}


// ===== COMPILED SASS (sm_100) =====

	.target	sm_100

	.elftype	@"ET_EXEC"


//--------------------- .note.nv.tkinfo           --------------------------
	.section	.note.nv.tkinfo,"",@"SHT_NOTE"
	.sectionflags	@"SHF_NOTE_NV_TKINFO"
	.tkinfo
        /*0018*/ 	.word	0x00000002
        /*0030*/ 	.string	""
        /*0030*/ 	.string	"ptxas"
        /*0030*/ 	.string	"Cuda compilation tools, release 13.0, V13.0.88"
        /*0030*/ 	.string	"Build cuda_13.0.r13.0/compiler.36424714_0"
        /*0030*/ 	.string	"-arch sm_100 -m 64 "



//--------------------- .note.nv.cuinfo           --------------------------
	.section	.note.nv.cuinfo,"",@"SHT_NOTE"
	.sectionflags	@"SHF_NOTE_NV_CUINFO"
        /*0018*/ 	.short	0x0002
        /*001a*/ 	.short	0x0064
        /*001c*/ 	.short	0x0082
	.zero		2


//--------------------- .nv.info                  --------------------------
	.section	.nv.info,"",@"SHT_CUDA_INFO"
	.align	4


	//----- nvinfo : EIATTR_REGCOUNT
	.align		4
        /*0000*/ 	.byte	0x04, 0x2f
        /*0002*/ 	.short	(.L_41 - .L_40)
	.align		4
.L_40:
        /*0004*/ 	.word	index@(_Z23maxmin_threshold_kernelP6__halfPKS_P4int4S0_PiS_iiiii)
        /*0008*/ 	.word	0x00000020


	//----- nvinfo : EIATTR_FRAME_SIZE
	.align		4
.L_41:
        /*000c*/ 	.byte	0x04, 0x11
        /*000e*/ 	.short	(.L_43 - .L_42)
	.align		4
.L_42:
        /*0010*/ 	.word	index@(_Z23maxmin_threshold_kernelP6__halfPKS_P4int4S0_PiS_iiiii)
        /*0014*/ 	.word	0x00000000


	//----- nvinfo : EIATTR_REGCOUNT
	.align		4
.L_43:
        /*0018*/ 	.byte	0x04, 0x2f
        /*001a*/ 	.short	(.L_45 - .L_44)
	.align		4
.L_44:
        /*001c*/ 	.word	index@(_ZN3cub18CUB_300001_SM_10006detail11EmptyKernelIvEEvv)
        /*0020*/ 	.word	0x00000004


	//----- nvinfo : EIATTR_FRAME_SIZE
	.align		4
.L_45:
        /*0024*/ 	.byte	0x04, 0x11
        /*0026*/ 	.short	(.L_47 - .L_46)
	.align		4
.L_46:
        /*0028*/ 	.word	index@(_ZN3cub18CUB_300001_SM_10006detail11EmptyKernelIvEEvv)
        /*002c*/ 	.word	0x00000000


	//----- nvinfo : EIATTR_MIN_STACK_SIZE
	.align		4
.L_47:
        /*0030*/ 	.byte	0x04, 0x12
        /*0032*/ 	.short	(.L_49 - .L_48)
	.align		4
.L_48:
        /*0034*/ 	.word	index@(_ZN3cub18CUB_300001_SM_10006detail11EmptyKernelIvEEvv)
        /*0038*/ 	.word	0x00000000


	//----- nvinfo : EIATTR_MIN_STACK_SIZE
	.align		4
.L_49:
        /*003c*/ 	.byte	0x04, 0x12
        /*003e*/ 	.short	(.L_51 - .L_50)
	.align		4
.L_50:
        /*0040*/ 	.word	index@(_Z23maxmin_threshold_kernelP6__halfPKS_P4int4S0_PiS_iiiii)
        /*0044*/ 	.word	0x00000000
.L_51:


//--------------------- .nv.compat                --------------------------
	.section	.nv.compat,"",@"SHT_CUDA_COMPAT_INFO"
	.align	4
        /*0000*/ 	.byte	0x02, 0x09, 0x00, 0x00, 0x02, 0x02, 0x01, 0x00, 0x02, 0x05, 0x05, 0x00, 0x03, 0x07, 0x01, 0x01
        /*0010*/ 	.byte	0x02, 0x03, 0x00, 0x00, 0x02, 0x06, 0x01, 0x00, 0x04, 0x0b, 0x08, 0x00, 0x09, 0x00, 0x00, 0x00
        /*0020*/ 	.byte	0x00, 0x00, 0x00, 0x00


//--------------------- .nv.info._ZN3cub18CUB_300001_SM_10006detail11EmptyKernelIvEEvv --------------------------
	.section	.nv.info._ZN3cub18CUB_300001_SM_10006detail11EmptyKernelIvEEvv,"",@"SHT_CUDA_INFO"
	.sectionflags	@""
	.align	4


	//----- nvinfo : EIATTR_CUDA_API_VERSION
	.align		4
        /*0000*/ 	.byte	0x04, 0x37
        /*0002*/ 	.short	(.L_53 - .L_52)
.L_52:
        /*0004*/ 	.word	0x00000082


	//----- nvinfo : EIATTR_SPARSE_MMA_MASK
	.align		4
.L_53:
        /*0008*/ 	.byte	0x03, 0x50
        /*000a*/ 	.short	0x0000


	//----- nvinfo : EIATTR_MAXREG_COUNT
	.align		4
        /*000c*/ 	.byte	0x03, 0x1b
        /*000e*/ 	.short	0x00ff


	//----- nvinfo : EIATTR_MERCURY_ISA_VERSION
	.align		4
        /*0010*/ 	.byte	0x03, 0x5f
        /*0012*/ 	.short	0x0101


	//----- nvinfo : EIATTR_VRC_CTA_INIT_COUNT
	.align		4
        /*0014*/ 	.byte	0x02, 0x4a
	.zero		1
	.zero		1


	//----- nvinfo : EIATTR_EXIT_INSTR_OFFSETS
	.align		4
        /*0018*/ 	.byte	0x04, 0x1c
        /*001a*/ 	.short	(.L_55 - .L_54)


	//   ....[0]....
.L_54:
        /*001c*/ 	.word	0x00000010


	//----- nvinfo : EIATTR_SW_WAR
	.align		4
.L_55:
        /*0020*/ 	.byte	0x04, 0x36
        /*0022*/ 	.short	(.L_57 - .L_56)
.L_56:
        /*0024*/ 	.word	0x00000008
.L_57:


//--------------------- .nv.info._Z23maxmin_threshold_kernelP6__halfPKS_P4int4S0_PiS_iiiii --------------------------
	.section	.nv.info._Z23maxmin_threshold_kernelP6__halfPKS_P4int4S0_PiS_iiiii,"",@"SHT_CUDA_INFO"
	.sectionflags	@""
	.align	4


	//----- nvinfo : EIATTR_CUDA_API_VERSION
	.align		4
        /*0000*/ 	.byte	0x04, 0x37
        /*0002*/ 	.short	(.L_59 - .L_58)
.L_58:
        /*0004*/ 	.word	0x00000082


	//----- nvinfo : EIATTR_KPARAM_INFO
	.align		4
.L_59:
        /*0008*/ 	.byte	0x04, 0x17
        /*000a*/ 	.short	(.L_61 - .L_60)
.L_60:
        /*000c*/ 	.word	0x00000000
        /*0010*/ 	.short	0x000a
        /*0012*/ 	.short	0x003c
        /*0014*/ 	.byte	0x00, 0xf0, 0x11, 0x00


	//----- nvinfo : EIATTR_KPARAM_INFO
	.align		4
.L_61:
        /*0018*/ 	.byte	0x04, 0x17
        /*001a*/ 	.short	(.L_63 - .L_62)
.L_62:
        /*001c*/ 	.word	0x00000000
        /*0020*/ 	.short	0x0009
        /*0022*/ 	.short	0x0038
        /*0024*/ 	.byte	0x00, 0xf0, 0x11, 0x00


	//----- nvinfo : EIATTR_KPARAM_INFO
	.align		4
.L_63:
        /*0028*/ 	.byte	0x04, 0x17
        /*002a*/ 	.short	(.L_65 - .L_64)
.L_64:
        /*002c*/ 	.word	0x00000000
        /*0030*/ 	.short	0x0008
        /*0032*/ 	.short	0x0034
        /*0034*/ 	.byte	0x00, 0xf0, 0x11, 0x00


	//----- nvinfo : EIATTR_KPARAM_INFO
	.align		4
.L_65:
        /*0038*/ 	.byte	0x04, 0x17
        /*003a*/ 	.short	(.L_67 - .L_66)
.L_66:
        /*003c*/ 	.word	0x00000000
        /*0040*/ 	.short	0x0007
        /*0042*/ 	.short	0x0030
        /*0044*/ 	.byte	0x00, 0xf0, 0x11, 0x00


	//----- nvinfo : EIATTR_KPARAM_INFO
	.align		4
.L_67:
        /*0048*/ 	.byte	0x04, 0x17
        /*004a*/ 	.short	(.L_69 - .L_68)
.L_68:
        /*004c*/ 	.word	0x00000000
        /*0050*/ 	.short	0x0006
        /*0052*/ 	.short	0x002c
        /*0054*/ 	.byte	0x00, 0xf0, 0x11, 0x00


	//----- nvinfo : EIATTR_KPARAM_INFO
	.align		4
.L_69:
        /*0058*/ 	.byte	0x04, 0x17
        /*005a*/ 	.short	(.L_71 - .L_70)
.L_70:
        /*005c*/ 	.word	0x00000000
        /*0060*/ 	.short	0x0005
        /*0062*/ 	.short	0x0028
        /*0064*/ 	.byte	0x00, 0xf0, 0x09, 0x00


	//----- nvinfo : EIATTR_KPARAM_INFO
	.align		4
.L_71:
        /*0068*/ 	.byte	0x04, 0x17
        /*006a*/ 	.short	(.L_73 - .L_72)
.L_72:
        /*006c*/ 	.word	0x00000000
        /*0070*/ 	.short	0x0004
        /*0072*/ 	.short	0x0020
        /*0074*/ 	.byte	0x00, 0xf5, 0x21, 0x00


	//----- nvinfo : EIATTR_KPARAM_INFO
	.align		4
.L_73:
        /*0078*/ 	.byte	0x04, 0x17
        /*007a*/ 	.short	(.L_75 - .L_74)
.L_74:
        /*007c*/ 	.word	0x00000000
        /*0080*/ 	.short	0x0003
        /*0082*/ 	.short	0x0018
        /*0084*/ 	.byte	0x00, 0xf5, 0x21, 0x00


	//----- nvinfo : EIATTR_KPARAM_INFO
	.align		4
.L_75:
        /*0088*/ 	.byte	0x04, 0x17
        /*008a*/ 	.short	(.L_77 - .L_76)
.L_76:
        /*008c*/ 	.word	0x00000000
        /*0090*/ 	.short	0x0002
        /*0092*/ 	.short	0x0010
        /*0094*/ 	.byte	0x00, 0xf5, 0x21, 0x00


	//----- nvinfo : EIATTR_KPARAM_INFO
	.align		4
.L_77:
        /*0098*/ 	.byte	0x04, 0x17
        /*009a*/ 	.short	(.L_79 - .L_78)
.L_78:
        /*009c*/ 	.word	0x00000000
        /*00a0*/ 	.short	0x0001
        /*00a2*/ 	.short	0x0008
        /*00a4*/ 	.byte	0x00, 0xf5, 0x21, 0x00


	//----- nvinfo : EIATTR_KPARAM_INFO
	.align		4
.L_79:
        /*00a8*/ 	.byte	0x04, 0x17
        /*00aa*/ 	.short	(.L_81 - .L_80)
.L_80:
        /*00ac*/ 	.word	0x00000000
        /*00b0*/ 	.short	0x0000
        /*00b2*/ 	.short	0x0000
        /*00b4*/ 	.byte	0x00, 0xf5, 0x21, 0x00


	//----- nvinfo : EIATTR_SPARSE_MMA_MASK
	.align		4
.L_81:
        /*00b8*/ 	.byte	0x03, 0x50
        /*00ba*/ 	.short	0x0000


	//----- nvinfo : EIATTR_MAXREG_COUNT
	.align		4
        /*00bc*/ 	.byte	0x03, 0x1b
        /*00be*/ 	.short	0x00ff


	//----- nvinfo : EIATTR_NUM_BARRIERS
	.align		4
        /*00c0*/ 	.byte	0x02, 0x4c
        /*00c2*/ 	.byte	0x01
	.zero		1


	//----- nvinfo : EIATTR_MERCURY_ISA_VERSION
	.align		4
        /*00c4*/ 	.byte	0x03, 0x5f
        /*00c6*/ 	.short	0x0101


	//----- nvinfo : EIATTR_INT_WARP_WIDE_INSTR_OFFSETS
	.align		4
        /*00c8*/ 	.byte	0x04, 0x31
        /*00ca*/ 	.short	(.L_83 - .L_82)


	//   ....[0]....
.L_82:
        /*00cc*/ 	.word	0x00000cc0


	//   ....[1]....
        /*00d0*/ 	.word	0x00000d50


	//   ....[2]....
        /*00d4*/ 	.word	0x00000f50


	//   ....[3]....
        /*00d8*/ 	.word	0x00001000


	//   ....[4]....
        /*00dc*/ 	.word	0x00001150


	//   ....[5]....
        /*00e0*/ 	.word	0x00001200


	//   ....[6]....
        /*00e4*/ 	.word	0x000013a0


	//   ....[7]....
        /*00e8*/ 	.word	0x00001450


	//   ....[8]....
        /*00ec*/ 	.word	0x00001540


	//   ....[9]....
        /*00f0*/ 	.word	0x000015f0


	//----- nvinfo : EIATTR_VRC_CTA_INIT_COUNT
	.align		4
.L_83:
        /*00f4*/ 	.byte	0x02, 0x4a
	.zero		1
	.zero		1


	//----- nvinfo : EIATTR_EXIT_INSTR_OFFSETS
	.align		4
        /*00f8*/ 	.byte	0x04, 0x1c
        /*00fa*/ 	.short	(.L_85 - .L_84)


	//   ....[0]....
.L_84:
        /*00fc*/ 	.word	0x000016c0


	//   ....[1]....
        /*0100*/ 	.word	0x000016e0


	//----- nvinfo : EIATTR_CRS_STACK_SIZE
	.align		4
.L_85:
        /*0104*/ 	.byte	0x04, 0x1e
        /*0106*/ 	.short	(.L_87 - .L_86)
.L_86:
        /*0108*/ 	.word	0x00000000


	//----- nvinfo : EIATTR_CBANK_PARAM_SIZE
	.align		4
.L_87:
        /*010c*/ 	.byte	0x03, 0x19
        /*010e*/ 	.short	0x0040


	//----- nvinfo : EIATTR_PARAM_CBANK
	.align		4
        /*0110*/ 	.byte	0x04, 0x0a
        /*0112*/ 	.short	(.L_89 - .L_88)
	.align		4
.L_88:
        /*0114*/ 	.word	index@(.nv.constant0._Z23maxmin_threshold_kernelP6__halfPKS_P4int4S0_PiS_iiiii)
        /*0118*/ 	.short	0x0380
        /*011a*/ 	.short	0x0040


	//----- nvinfo : EIATTR_SW_WAR
	.align		4
.L_89:
        /*011c*/ 	.byte	0x04, 0x36
        /*011e*/ 	.short	(.L_91 - .L_90)
.L_90:
        /*0120*/ 	.word	0x00000008
.L_91:


//--------------------- .nv.callgraph             --------------------------
	.section	.nv.callgraph,"",@"SHT_CUDA_CALLGRAPH"
	.align	4
	.sectionentsize	8
	.align		4
        /*0000*/ 	.word	0x00000000
	.align		4
        /*0004*/ 	.word	0xffffffff
	.align		4
        /*0008*/ 	.word	0x00000000
	.align		4
        /*000c*/ 	.word	0xfffffffe
	.align		4
        /*0010*/ 	.word	0x00000000
	.align		4
        /*0014*/ 	.word	0xfffffffd
	.align		4
        /*0018*/ 	.word	0x00000000
	.align		4
        /*001c*/ 	.word	0xfffffffc


//--------------------- .nv.constant4             --------------------------
	.section	.nv.constant4,"a",@progbits
	.align	8
	.align		8
.nv.constant4:
        /*0000*/ 	.dword	_ZN34_INTERNAL_5b927bb8_4_k_cu_dc0305b44cuda3std3__45__cpo5beginE
	.align		8
        /*0008*/ 	.dword	_ZN34_INTERNAL_5b927bb8_4_k_cu_dc0305b44cuda3std3__45__cpo3endE
	.align		8
        /*0010*/ 	.dword	_ZN34_INTERNAL_5b927bb8_4_k_cu_dc0305b44cuda3std3__45__cpo6cbeginE
	.align		8
        /*0018*/ 	.dword	_ZN34_INTERNAL_5b927bb8_4_k_cu_dc0305b44cuda3std3__45__cpo4cendE
	.align		8
        /*0020*/ 	.dword	_ZN34_INTERNAL_5b927bb8_4_k_cu_dc0305b44cuda3std3__45__cpo6rbeginE
	.align		8
        /*0028*/ 	.dword	_ZN34_INTERNAL_5b927bb8_4_k_cu_dc0305b44cuda3std3__45__cpo4rendE
	.align		8
        /*0030*/ 	.dword	_ZN34_INTERNAL_5b927bb8_4_k_cu_dc0305b44cuda3std3__45__cpo7crbeginE
	.align		8
        /*0038*/ 	.dword	_ZN34_INTERNAL_5b927bb8_4_k_cu_dc0305b44cuda3std3__45__cpo5crendE
	.align		8
        /*0040*/ 	.dword	_ZN34_INTERNAL_5b927bb8_4_k_cu_dc0305b44cuda3std3__436_GLOBAL__N__5b927bb8_4_k_cu_dc0305b46ignoreE
	.align		8
        /*0048*/ 	.dword	_ZN34_INTERNAL_5b927bb8_4_k_cu_dc0305b44cuda3std3__419piecewise_constructE
	.align		8
        /*0050*/ 	.dword	_ZN34_INTERNAL_5b927bb8_4_k_cu_dc0305b44cuda3std3__48in_placeE
	.align		8
        /*0058*/ 	.dword	_ZN34_INTERNAL_5b927bb8_4_k_cu_dc0305b44cuda3std3__420unreachable_sentinelE
	.align		8
        /*0060*/ 	.dword	_ZN34_INTERNAL_5b927bb8_4_k_cu_dc0305b44cuda3std3__47nulloptE
	.align		8
        /*0068*/ 	.dword	_ZN34_INTERNAL_5b927bb8_4_k_cu_dc0305b44cuda3std3__48unexpectE
	.align		8
        /*0070*/ 	.dword	_ZN34_INTERNAL_5b927bb8_4_k_cu_dc0305b44cuda3std6ranges3__45__cpo4swapE
	.align		8
        /*0078*/ 	.dword	_ZN34_INTERNAL_5b927bb8_4_k_cu_dc0305b44cuda3std6ranges3__45__cpo9iter_moveE
	.align		8
        /*0080*/ 	.dword	_ZN34_INTERNAL_5b927bb8_4_k_cu_dc0305b44cuda3std6ranges3__45__cpo5beginE
	.align		8
        /*0088*/ 	.dword	_ZN34_INTERNAL_5b927bb8_4_k_cu_dc0305b44cuda3std6ranges3__45__cpo3endE
	.align		8
        /*0090*/ 	.dword	_ZN34_INTERNAL_5b927bb8_4_k_cu_dc0305b44cuda3std6ranges3__45__cpo6cbeginE
	.align		8
        /*0098*/ 	.dword	_ZN34_INTERNAL_5b927bb8_4_k_cu_dc0305b44cuda3std6ranges3__45__cpo4cendE
	.align		8
        /*00a0*/ 	.dword	_ZN34_INTERNAL_5b927bb8_4_k_cu_dc0305b44cuda3std6ranges3__45__cpo7advanceE
	.align		8
        /*00a8*/ 	.dword	_ZN34_INTERNAL_5b927bb8_4_k_cu_dc0305b44cuda3std6ranges3__45__cpo9iter_swapE
	.align		8
        /*00b0*/ 	.dword	_ZN34_INTERNAL_5b927bb8_4_k_cu_dc0305b44cuda3std6ranges3__45__cpo4nextE
	.align		8
        /*00b8*/ 	.dword	_ZN34_INTERNAL_5b927bb8_4_k_cu_dc0305b44cuda3std6ranges3__45__cpo4prevE
	.align		8
        /*00c0*/ 	.dword	_ZN34_INTERNAL_5b927bb8_4_k_cu_dc0305b44cuda3std6ranges3__45__cpo4dataE
	.align		8
        /*00c8*/ 	.dword	_ZN34_INTERNAL_5b927bb8_4_k_cu_dc0305b44cuda3std6ranges3__45__cpo5cdataE
	.align		8
        /*00d0*/ 	.dword	_ZN34_INTERNAL_5b927bb8_4_k_cu_dc0305b44cuda3std6ranges3__45__cpo4sizeE
	.align		8
        /*00d8*/ 	.dword	_ZN34_INTERNAL_5b927bb8_4_k_cu_dc0305b44cuda3std6ranges3__45__cpo5ssizeE
	.align		8
        /*00e0*/ 	.dword	_ZN34_INTERNAL_5b927bb8_4_k_cu_dc0305b44cuda3std6ranges3__45__cpo8distanceE
	.align		8
        /*00e8*/ 	.dword	_ZN34_INTERNAL_5b927bb8_4_k_cu_dc0305b46thrust24THRUST_300001_SM_1000_NS6system6detail10sequential3seqE
	.align		8
        /*00f0*/ 	.dword	_ZN34_INTERNAL_5b927bb8_4_k_cu_dc0305b46thrust24THRUST_300001_SM_1000_NS12placeholders2_1E
	.align		8
        /*00f8*/ 	.dword	_ZN34_INTERNAL_5b927bb8_4_k_cu_dc0305b46thrust24THRUST_300001_SM_1000_NS12placeholders2_2E
	.align		8
        /*0100*/ 	.dword	_ZN34_INTERNAL_5b927bb8_4_k_cu_dc0305b46thrust24THRUST_300001_SM_1000_NS12placeholders2_3E
	.align		8
        /*0108*/ 	.dword	_ZN34_INTERNAL_5b927bb8_4_k_cu_dc0305b46thrust24THRUST_300001_SM_1000_NS12placeholders2_4E
	.align		8
        /*0110*/ 	.dword	_ZN34_INTERNAL_5b927bb8_4_k_cu_dc0305b46thrust24THRUST_300001_SM_1000_NS12placeholders2_5E
	.align		8
        /*0118*/ 	.dword	_ZN34_INTERNAL_5b927bb8_4_k_cu_dc0305b46thrust24THRUST_300001_SM_1000_NS12placeholders2_6E
	.align		8
        /*0120*/ 	.dword	_ZN34_INTERNAL_5b927bb8_4_k_cu_dc0305b46thrust24THRUST_300001_SM_1000_NS12placeholders2_7E
	.align		8
        /*0128*/ 	.dword	_ZN34_INTERNAL_5b927bb8_4_k_cu_dc0305b46thrust24THRUST_300001_SM_1000_NS12placeholders2_8E
	.align		8
        /*0130*/ 	.dword	_ZN34_INTERNAL_5b927bb8_4_k_cu_dc0305b46thrust24THRUST_300001_SM_1000_NS12placeholders2_9E
	.align		8
        /*0138*/ 	.dword	_ZN34_INTERNAL_5b927bb8_4_k_cu_dc0305b46thrust24THRUST_300001_SM_1000_NS12placeholders3_10E


//--------------------- .text._ZN3cub18CUB_300001_SM_10006detail11EmptyKernelIvEEvv --------------------------
	.section	.text._ZN3cub18CUB_300001_SM_10006detail11EmptyKernelIvEEvv,"ax",@progbits
	.align	128
        .global         _ZN3cub18CUB_300001_SM_10006detail11EmptyKernelIvEEvv
        .type           _ZN3cub18CUB_300001_SM_10006detail11EmptyKernelIvEEvv,@function
        .size           _ZN3cub18CUB_300001_SM_10006detail11EmptyKernelIvEEvv,(.L_x_26 - _ZN3cub18CUB_300001_SM_10006detail11EmptyKernelIvEEvv)
        .other          _ZN3cub18CUB_300001_SM_10006detail11EmptyKernelIvEEvv,@"STO_CUDA_ENTRY STV_DEFAULT"
_ZN3cub18CUB_300001_SM_10006detail11EmptyKernelIvEEvv:
.text._ZN3cub18CUB_300001_SM_10006detail11EmptyKernelIvEEvv:
[----:B------:R-:W-:Y:S01]  /*0000*/  LDC R1, c[0x0][0x37c] ;  /* 0x0000df00ff017b82 */ /* 0x000fe20000000800 */
[----:B------:R-:W-:Y:S05]  /*0010*/  EXIT ;  /* 0x000000000000794d */ /* 0x000fea0003800000 */
.L_x_0:
[----:B------:R-:W-:-:S00]  /*0020*/  BRA `(.L_x_0) ;  /* 0xfffffffc00fc7947 */ /* 0x000fc0000383ffff */
[----:B------:R-:W-:-:S00]  /*0030*/  NOP ;  /* 0x0000000000007918 */ /* 0x000fc00000000000 */
        /* <DEDUP_REMOVED lines=12> */
.L_x_26:


//--------------------- .text._Z23maxmin_threshold_kernelP6__halfPKS_P4int4S0_PiS_iiiii --------------------------
	.section	.text._Z23maxmin_threshold_kernelP6__halfPKS_P4int4S0_PiS_iiiii,"ax",@progbits
	.align	128
        .global         _Z23maxmin_threshold_kernelP6__halfPKS_P4int4S0_PiS_iiiii
        .type           _Z23maxmin_threshold_kernelP6__halfPKS_P4int4S0_PiS_iiiii,@function
        .size           _Z23maxmin_threshold_kernelP6__halfPKS_P4int4S0_PiS_iiiii,(.L_x_27 - _Z23maxmin_threshold_kernelP6__halfPKS_P4int4S0_PiS_iiiii)
        .other          _Z23maxmin_threshold_kernelP6__halfPKS_P4int4S0_PiS_iiiii,@"STO_CUDA_ENTRY STV_DEFAULT"
_Z23maxmin_threshold_kernelP6__halfPKS_P4int4S0_PiS_iiiii:
.text._Z23maxmin_threshold_kernelP6__halfPKS_P4int4S0_PiS_iiiii:
[----:B------:R-:W-:Y:S08]  /*0000*/  LDC R1, c[0x0][0x37c] ;  /* 0x0000df00ff017b82 */ /* 0x000ff00000000800 */
[----:B------:R-:W0:Y:S01]  /*0010*/  LDC.64 R6, c[0x0][0x3b8] ;  /* 0x0000ee00ff067b82 */ /* 0x000e220000000a00 */
[----:B------:R-:W1:Y:S01]  /*0020*/  S2R R9, SR_CTAID.Y ;  /* 0x0000000000097919 */ /* 0x000e620000002600 */
[----:B------:R-:W1:Y:S01]  /*0030*/  LDCU UR4, c[0x0][0x3b0] ;  /* 0x00007600ff0477ac */ /* 0x000e620008000800 */
[----:B------:R-:W-:Y:S01]  /*0040*/  BSSY.RECONVERGENT B0, `(.L_x_1) ;  /* 0x000006d000007945 */ /* 0x000fe20003800200 */
[----:B------:R-:W-:Y:S01]  /*0050*/  IMAD.MOV.U32 R4, RZ, RZ, 0xfbff ;  /* 0x0000fbffff047424 */ /* 0x000fe200078e00ff */
[----:B------:R-:W2:Y:S01]  /*0060*/  S2R R11, SR_CTAID.X ;  /* 0x00000000000b7919 */ /* 0x000ea20000002500 */
[----:B------:R-:W3:Y:S02]  /*0070*/  LDCU.64 UR8, c[0x0][0x358] ;  /* 0x00006b00ff0877ac */ /* 0x000ee40008000a00 */
[----:B------:R-:W4:Y:S01]  /*0080*/  LDC R0, c[0x0][0x360] ;  /* 0x0000d800ff007b82 */ /* 0x000f220000000800 */
[----:B------:R-:W0:Y:S02]  /*0090*/  LDCU UR5, c[0x0][0x3b4] ;  /* 0x00007680ff0577ac */ /* 0x000e240008000800 */
[----:B0-----:R-:W-:-:S02]  /*00a0*/  IMAD.MOV.U32 R8, RZ, RZ, R7 ;  /* 0x000000ffff087224 */ /* 0x001fc400078e0007 */
[----:B------:R-:W0:Y:S03]  /*00b0*/  S2R R7, SR_TID.X ;  /* 0x0000000000077919 */ /* 0x000e260000002100 */
[----:B------:R-:W-:-:S13]  /*00c0*/  ISETP.GE.AND P0, PT, R8, RZ, PT ;  /* 0x000000ff0800720c */ /* 0x000fda0003f06270 */
[----:B------:R-:W1:Y:S01]  /*00d0*/  @!P0 S2R R8, SR_CTAID.Z ;  /* 0x0000000000088919 */ /* 0x000e620000002700 */
[----:B0-----:R-:W-:Y:S01]  /*00e0*/  ISETP.GE.AND P0, PT, R7, R6, PT ;  /* 0x000000060700720c */ /* 0x001fe20003f06270 */
[----:B-1----:R-:W-:-:S12]  /*00f0*/  IMAD R5, R8, UR4, R9 ;  /* 0x0000000408057c24 */ /* 0x002fd8000f8e0209 */
[----:B--234-:R-:W-:Y:S05]  /*0100*/  @P0 BRA `(.L_x_2) ;  /* 0x0000000400800947 */ /* 0x01cfea0003800000 */
[----:B------:R-:W0:Y:S01]  /*0110*/  I2F.U32.RP R14, R0 ;  /* 0x00000000000e7306 */ /* 0x000e220000209000 */
[----:B------:R-:W-:Y:S01]  /*0120*/  IMAD.IADD R13, R7, 0x1, R0 ;  /* 0x00000001070d7824 */ /* 0x000fe200078e0200 */
[----:B------:R-:W-:Y:S01]  /*0130*/  ISETP.NE.U32.AND P2, PT, R0, RZ, PT ;  /* 0x000000ff0000720c */ /* 0x000fe20003f45070 */
[----:B------:R-:W-:Y:S03]  /*0140*/  BSSY.RECONVERGENT B1, `(.L_x_3) ;  /* 0x0000031000017945 */ /* 0x000fe60003800200 */
[CC--:B------:R-:W-:Y:S02]  /*0150*/  ISETP.GE.U32.AND P0, PT, R13.reuse, R6.reuse, PT ;  /* 0x000000060d00720c */ /* 0x0c0fe40003f06070 */
[----:B------:R-:W-:Y:S02]  /*0160*/  VIMNMX.U32 R10, PT, PT, R13, R6, !PT ;  /* 0x000000060d0a7248 */ /* 0x000fe40007fe0000 */
[----:B------:R-:W-:-:S04]  /*0170*/  SEL R12, RZ, 0x1, P0 ;  /* 0x00000001ff0c7807 */ /* 0x000fc80000000000 */
[----:B------:R-:W-:Y:S01]  /*0180*/  IADD3 R13, PT, PT, R10, -R13, -R12 ;  /* 0x8000000d0a0d7210 */ /* 0x000fe20007ffe80c */
[----:B0-----:R-:W0:Y:S02]  /*0190*/  MUFU.RCP R14, R14 ;  /* 0x0000000e000e7308 */ /* 0x001e240000001000 */
[----:B0-----:R-:W-:-:S06]  /*01a0*/  IADD3 R2, PT, PT, R14, 0xffffffe, RZ ;  /* 0x0ffffffe0e027810 */ /* 0x001fcc0007ffe0ff */
[----:B------:R0:W1:Y:S02]  /*01b0*/  F2I.FTZ.U32.TRUNC.NTZ R3, R2 ;  /* 0x0000000200037305 */ /* 0x000064000021f000 */
[----:B0-----:R-:W-:Y:S02]  /*01c0*/  HFMA2 R2, -RZ, RZ, 0, 0 ;  /* 0x00000000ff027431 */ /* 0x001fe400000001ff */
[----:B-1----:R-:W-:-:S04]  /*01d0*/  IMAD.MOV R15, RZ, RZ, -R3 ;  /* 0x000000ffff0f7224 */ /* 0x002fc800078e0a03 */
[----:B------:R-:W-:-:S04]  /*01e0*/  IMAD R15, R15, R0, RZ ;  /* 0x000000000f0f7224 */ /* 0x000fc800078e02ff */
[----:B------:R-:W-:-:S06]  /*01f0*/  IMAD.HI.U32 R14, R3, R15, R2 ;  /* 0x0000000f030e7227 */ /* 0x000fcc00078e0002 */
[----:B------:R-:W-:-:S04]  /*0200*/  IMAD.HI.U32 R3, R14, R13, RZ ;  /* 0x0000000d0e037227 */ /* 0x000fc800078e00ff */
[----:B------:R-:W-:-:S04]  /*0210*/  IMAD.MOV R2, RZ, RZ, -R3 ;  /* 0x000000ffff027224 */ /* 0x000fc800078e0a03 */
[----:B------:R-:W-:-:S05]  /*0220*/  IMAD R13, R0, R2, R13 ;  /* 0x00000002000d7224 */ /* 0x000fca00078e020d */
[----:B------:R-:W-:-:S13]  /*0230*/  ISETP.GE.U32.AND P0, PT, R13, R0, PT ;  /* 0x000000000d00720c */ /* 0x000fda0003f06070 */
[----:B------:R-:W-:Y:S01]  /*0240*/  @P0 IMAD.IADD R13, R13, 0x1, -R0 ;  /* 0x000000010d0d0824 */ /* 0x000fe200078e0a00 */
[----:B------:R-:W-:-:S04]  /*0250*/  @P0 IADD3 R3, PT, PT, R3, 0x1, RZ ;  /* 0x0000000103030810 */ /* 0x000fc80007ffe0ff */
[----:B------:R-:W-:-:S13]  /*0260*/  ISETP.GE.U32.AND P1, PT, R13, R0, PT ;  /* 0x000000000d00720c */ /* 0x000fda0003f26070 */
[----:B------:R-:W-:Y:S01]  /*0270*/  @P1 VIADD R3, R3, 0x1 ;  /* 0x0000000103031836 */ /* 0x000fe20000000000 */
[----:B------:R-:W-:-:S05]  /*0280*/  @!P2 LOP3.LUT R3, RZ, R0, RZ, 0x33, !PT ;  /* 0x00000000ff03a212 */ /* 0x000fca00078e33ff */
[----:B------:R-:W-:-:S05]  /*0290*/  IMAD.IADD R2, R12, 0x1, R3 ;  /* 0x000000010c027824 */ /* 0x000fca00078e0203 */
[C---:B------:R-:W-:Y:S02]  /*02a0*/  LOP3.LUT R3, R2.reuse, 0x3, RZ, 0xc0, !PT ;  /* 0x0000000302037812 */ /* 0x040fe400078ec0ff */
[----:B------:R-:W-:Y:S02]  /*02b0*/  ISETP.GE.U32.AND P1, PT, R2, 0x3, PT ;  /* 0x000000030200780c */ /* 0x000fe40003f26070 */
[----:B------:R-:W-:Y:S02]  /*02c0*/  ISETP.NE.AND P0, PT, R3, 0x3, PT ;  /* 0x000000030300780c */ /* 0x000fe40003f05270 */
[----:B------:R-:W-:-:S11]  /*02d0*/  MOV R3, R7 ;  /* 0x0000000700037202 */ /* 0x000fd60000000f00 */
[----:B------:R-:W-:Y:S05]  /*02e0*/  @!P0 BRA `(.L_x_4) ;  /* 0x0000000000588947 */ /* 0x000fea0003800000 */
[----:B------:R-:W0:Y:S01]  /*02f0*/  LDC R20, c[0x0][0x3b4] ;  /* 0x0000ed00ff147b82 */ /* 0x000e220000000800 */
[----:B------:R-:W-:Y:S02]  /*0300*/  VIADD R3, R2, 0x1 ;  /* 0x0000000102037836 */ /* 0x000fe40000000000 */
[-CC-:B------:R-:W-:Y:S02]  /*0310*/  IMAD R2, R8, R6.reuse, R7.reuse ;  /* 0x0000000608027224 */ /* 0x180fe400078e0207 */
[--C-:B------:R-:W-:Y:S01]  /*0320*/  IMAD R23, R5, R6, R7.reuse ;  /* 0x0000000605177224 */ /* 0x100fe200078e0207 */
[----:B------:R-:W-:Y:S01]  /*0330*/  LOP3.LUT R10, R3, 0x3, RZ, 0xc0, !PT ;  /* 0x00000003030a7812 */ /* 0x000fe200078ec0ff */
[----:B------:R-:W-:Y:S01]  /*0340*/  IMAD.MOV.U32 R3, RZ, RZ, R7 ;  /* 0x000000ffff037224 */ /* 0x000fe200078e0007 */
[----:B------:R-:W1:Y:S02]  /*0350*/  LDC.64 R12, c[0x0][0x380] ;  /* 0x0000e000ff0c7b82 */ /* 0x000e640000000a00 */
[----:B------:R-:W-:-:S06]  /*0360*/  IADD3 R10, PT, PT, -R10, RZ, RZ ;  /* 0x000000ff0a0a7210 */ /* 0x000fcc0007ffe1ff */
[----:B------:R-:W2:Y:S01]  /*0370*/  LDC.64 R14, c[0x0][0x388] ;  /* 0x0000e200ff0e7b82 */ /* 0x000ea20000000a00 */
[----:B0-----:R-:W-:-:S07]  /*0380*/  IMAD R21, R2, R20, R11 ;  /* 0x0000001402157224 */ /* 0x001fce00078e020b */
.L_x_5:
[----:B-1----:R-:W-:-:S04]  /*0390*/  IMAD.WIDE R16, R23, 0x2, R12 ;  /* 0x0000000217107825 */ /* 0x002fc800078e020c */
[----:B--2---:R-:W-:Y:S02]  /*03a0*/  IMAD.WIDE R18, R21, 0x2, R14 ;  /* 0x0000000215127825 */ /* 0x004fe400078e020e */
[----:B------:R-:W2:Y:S04]  /*03b0*/  LDG.E.U16 R16, desc[UR8][R16.64] ;  /* 0x0000000810107981 */ /* 0x000ea8000c1e1500 */
[----:B------:R-:W2:Y:S01]  /*03c0*/  LDG.E.U16.CONSTANT R19, desc[UR8][R18.64] ;  /* 0x0000000812137981 */ /* 0x000ea2000c1e9500 */
[----:B------:R-:W-:Y:S01]  /*03d0*/  VIADD R10, R10, 0x1 ;  /* 0x000000010a0a7836 */ /* 0x000fe20000000000 */
[C---:B------:R-:W-:Y:S01]  /*03e0*/  IADD3 R23, PT, PT, R0.reuse, R23, RZ ;  /* 0x0000001700177210 */ /* 0x040fe20007ffe0ff */
[C---:B------:R-:W-:Y:S02]  /*03f0*/  IMAD.IADD R3, R0.reuse, 0x1, R3 ;  /* 0x0000000100037824 */ /* 0x040fe400078e0203 */
[----:B------:R-:W-:Y:S01]  /*0400*/  IMAD R21, R0, R20, R21 ;  /* 0x0000001400157224 */ /* 0x000fe200078e0215 */
[----:B------:R-:W-:-:S02]  /*0410*/  ISETP.NE.AND P0, PT, R10, RZ, PT ;  /* 0x000000ff0a00720c */ /* 0x000fc40003f05270 */
[----:B--2---:R-:W-:-:S04]  /*0420*/  HMNMX2 R2, R16.H0_H0, R19.H0_H0, PT ;  /* 0x2000001310027240 */ /* 0x004fc80003800800 */
[----:B------:R-:W-:-:S07]  /*0430*/  HMNMX2 R4, R4.H0_H0, R2.H0_H0, !PT ;  /* 0x2000000204047240 */ /* 0x000fce0007800800 */
[----:B------:R-:W-:Y:S05]  /*0440*/  @P0 BRA `(.L_x_5) ;  /* 0xfffffffc00d00947 */ /* 0x000fea000383ffff */
.L_x_4:
[----:B------:R-:W-:Y:S05]  /*0450*/  BSYNC.RECONVERGENT B1 ;  /* 0x0000000000017941 */ /* 0x000fea0003800200 */
.L_x_3:
[----:B------:R-:W-:Y:S05]  /*0460*/  @!P1 BRA `(.L_x_2) ;  /* 0x0000000000a89947 */ /* 0x000fea0003800000 */
[----:B------:R-:W0:Y:S01]  /*0470*/  LDC.64 R12, c[0x0][0x380] ;  /* 0x0000e000ff0c7b82 */ /* 0x000e220000000a00 */
[----:B------:R-:W-:-:S07]  /*0480*/  IMAD.SHL.U32 R2, R0, 0x2, RZ ;  /* 0x0000000200027824 */ /* 0x000fce00078e00ff */
[----:B------:R-:W1:Y:S02]  /*0490*/  LDC.64 R14, c[0x0][0x388] ;  /* 0x0000e200ff0e7b82 */ /* 0x000e640000000a00 */
.L_x_6:
[-CC-:B------:R-:W-:Y:S02]  /*04a0*/  IMAD R10, R8, R6.reuse, R3.reuse ;  /* 0x00000006080a7224 */ /* 0x180fe400078e0203 */
[----:B------:R-:W-:Y:S02]  /*04b0*/  IMAD R23, R5, R6, R3 ;  /* 0x0000000605177224 */ /* 0x000fe400078e0203 */
[----:B------:R-:W-:Y:S02]  /*04c0*/  IMAD.IADD R16, R10, 0x1, R0 ;  /* 0x000000010a107824 */ /* 0x000fe400078e0200 */
[----:B0-----:R-:W-:-:S04]  /*04d0*/  IMAD.WIDE R22, R23, 0x2, R12 ;  /* 0x0000000217167825 */ /* 0x001fc800078e020c */
[--C-:B------:R-:W-:Y:S01]  /*04e0*/  IMAD R27, R16, UR5, R11.reuse ;  /* 0x00000005101b7c24 */ /* 0x100fe2000f8e020b */
[----:B------:R-:W-:Y:S01]  /*04f0*/  IADD3 R24, P0, PT, R2, R22, RZ ;  /* 0x0000001602187210 */ /* 0x000fe20007f1e0ff */
[----:B------:R-:W-:Y:S01]  /*0500*/  IMAD R21, R10, UR5, R11 ;  /* 0x000000050a157c24 */ /* 0x000fe2000f8e020b */
[----:B------:R-:W-:Y:S01]  /*0510*/  IADD3 R16, PT, PT, R16, R0, RZ ;  /* 0x0000000010107210 */ /* 0x000fe20007ffe0ff */
[--C-:B-1----:R-:W-:Y:S01]  /*0520*/  IMAD.WIDE R26, R27, 0x2, R14.reuse ;  /* 0x000000021b1a7825 */ /* 0x102fe200078e020e */
[----:B------:R0:W2:Y:S03]  /*0530*/  LDG.E.U16 R28, desc[UR8][R22.64] ;  /* 0x00000008161c7981 */ /* 0x0000a6000c1e1500 */
[----:B------:R-:W-:Y:S02]  /*0540*/  IMAD.WIDE R20, R21, 0x2, R14 ;  /* 0x0000000215147825 */ /* 0x000fe400078e020e */
[----:B------:R-:W3:Y:S02]  /*0550*/  LDG.E.U16.CONSTANT R27, desc[UR8][R26.64] ;  /* 0x000000081a1b7981 */ /* 0x000ee4000c1e9500 */
[----:B------:R-:W-:-:S02]  /*0560*/  IMAD.X R25, RZ, RZ, R23, P0 ;  /* 0x000000ffff197224 */ /* 0x000fc400000e0617 */
[C---:B------:R-:W-:Y:S01]  /*0570*/  IMAD.IADD R18, R16.reuse, 0x1, R0 ;  /* 0x0000000110127824 */ /* 0x040fe200078e0200 */
[----:B------:R1:W3:Y:S01]  /*0580*/  LDG.E.U16.CONSTANT R10, desc[UR8][R20.64] ;  /* 0x00000008140a7981 */ /* 0x0002e2000c1e9500 */
[--C-:B------:R-:W-:Y:S01]  /*0590*/  IMAD R19, R16, UR5, R11.reuse ;  /* 0x0000000510137c24 */ /* 0x100fe2000f8e020b */
[----:B------:R-:W-:Y:S01]  /*05a0*/  IADD3 R16, P0, PT, R2, R24, RZ ;  /* 0x0000001802107210 */ /* 0x000fe20007f1e0ff */
[----:B0-----:R-:W-:Y:S01]  /*05b0*/  IMAD R23, R18, UR5, R11 ;  /* 0x0000000512177c24 */ /* 0x001fe2000f8e020b */
[----:B------:R-:W2:Y:S02]  /*05c0*/  LDG.E.U16 R29, desc[UR8][R24.64] ;  /* 0x00000008181d7981 */ /* 0x000ea4000c1e1500 */
[----:B------:R-:W-:Y:S02]  /*05d0*/  IADD3.X R17, PT, PT, RZ, R25, RZ, P0, !PT ;  /* 0x00000019ff117210 */ /* 0x000fe400007fe4ff */
[----:B-1----:R-:W-:Y:S01]  /*05e0*/  IADD3 R20, P0, PT, R2, R16, RZ ;  /* 0x0000001002147210 */ /* 0x002fe20007f1e0ff */
[----:B------:R-:W-:-:S02]  /*05f0*/  IMAD.WIDE R18, R19, 0x2, R14 ;  /* 0x0000000213127825 */ /* 0x000fc400078e020e */
[----:B------:R0:W4:Y:S02]  /*0600*/  LDG.E.U16 R16, desc[UR8][R16.64] ;  /* 0x0000000810107981 */ /* 0x000124000c1e1500 */
[----:B------:R-:W-:Y:S02]  /*0610*/  IMAD.WIDE R22, R23, 0x2, R14 ;  /* 0x0000000217167825 */ /* 0x000fe400078e020e */
[----:B------:R-:W0:Y:S02]  /*0620*/  LDG.E.U16.CONSTANT R18, desc[UR8][R18.64] ;  /* 0x0000000812127981 */ /* 0x000e24000c1e9500 */
[----:B------:R-:W-:Y:S02]  /*0630*/  IMAD.X R21, RZ, RZ, R17, P0 ;  /* 0x000000ffff157224 */ /* 0x000fe400000e0611 */
[----:B------:R-:W0:Y:S04]  /*0640*/  LDG.E.U16.CONSTANT R23, desc[UR8][R22.64] ;  /* 0x0000000816177981 */ /* 0x000e28000c1e9500 */
[----:B------:R-:W4:Y:S01]  /*0650*/  LDG.E.U16 R21, desc[UR8][R20.64] ;  /* 0x0000000814157981 */ /* 0x000f22000c1e1500 */
[----:B------:R-:W-:-:S05]  /*0660*/  IMAD R3, R0, 0x4, R3 ;  /* 0x0000000400037824 */ /* 0x000fca00078e0203 */
[----:B------:R-:W-:Y:S02]  /*0670*/  ISETP.GE.AND P0, PT, R3, R6, PT ;  /* 0x000000060300720c */ /* 0x000fe40003f06270 */
[----:B---3--:R-:W-:Y:S02]  /*0680*/  PRMT R27, R10, 0x5410, R27 ;  /* 0x000054100a1b7816 */ /* 0x008fe4000000001b */
[----:B--2---:R-:W-:-:S05]  /*0690*/  PRMT R10, R28, 0x5410, R29 ;  /* 0x000054101c0a7816 */ /* 0x004fca000000001d */
[----:B------:R-:W-:-:S05]  /*06a0*/  HMNMX2 R10, R10, R27, PT ;  /* 0x0000001b0a0a7240 */ /* 0x000fca0003800000 */
[----:B------:R-:W-:Y:S02]  /*06b0*/  VHMNMX R4, R4.H0_H0, R10.H0_H0, R10.H1_H1, !PT ;  /* 0x2000000a04047247 */ /* 0x000fe4000780380a */
[----:B0-----:R-:W-:Y:S02]  /*06c0*/  PRMT R17, R18, 0x5410, R23 ;  /* 0x0000541012117816 */ /* 0x001fe40000000017 */
[----:B----4-:R-:W-:-:S05]  /*06d0*/  PRMT R16, R16, 0x5410, R21 ;  /* 0x0000541010107816 */ /* 0x010fca0000000015 */
[----:B------:R-:W-:-:S05]  /*06e0*/  HMNMX2 R17, R16, R17, PT ;  /* 0x0000001110117240 */ /* 0x000fca0003800000 */
[----:B------:R-:W-:Y:S01]  /*06f0*/  VHMNMX R4, R4.H0_H0, R17.H0_H0, R17.H1_H1, !PT ;  /* 0x2000001104047247 */ /* 0x000fe20007803811 */
[----:B------:R-:W-:Y:S06]  /*0700*/  @!P0 BRA `(.L_x_6) ;  /* 0xfffffffc00648947 */ /* 0x000fec000383ffff */
.L_x_2:
[----:B------:R-:W-:Y:S05]  /*0710*/  BSYNC.RECONVERGENT B0 ;  /* 0x0000000000007941 */ /* 0x000fea0003800200 */
.L_x_1:
[----:B------:R-:W0:Y:S01]  /*0720*/  S2UR UR5, SR_CgaCtaId ;  /* 0x00000000000579c3 */ /* 0x000e220000008800 */
[----:B------:R-:W1:Y:S01]  /*0730*/  LDCU UR7, c[0x0][0x3b4] ;  /* 0x00007680ff0777ac */ /* 0x000e620008000800 */
[----:B------:R-:W-:Y:S01]  /*0740*/  ISETP.GE.U32.AND P0, PT, R0, 0x4, PT ;  /* 0x000000040000780c */ /* 0x000fe20003f06070 */
[----:B------:R-:W-:-:S05]  /*0750*/  UMOV UR4, 0x400 ;  /* 0x0000040000047882 */ /* 0x000fca0000000000 */
[----:B------:R-:W2:Y:S08]  /*0760*/  S2UR UR6, SR_CgaCtaId ;  /* 0x00000000000679c3 */ /* 0x000eb00000008800 */
[----:B------:R-:W3:Y:S01]  /*0770*/  LDC.64 R12, c[0x0][0x380] ;  /* 0x0000e000ff0c7b82 */ /* 0x000ee20000000a00 */
[----:B-1----:R-:W-:Y:S01]  /*0780*/  IMAD R3, R5, UR7, R11 ;  /* 0x0000000705037c24 */ /* 0x002fe2000f8e020b */
[----:B0-----:R-:W-:-:S03]  /*0790*/  ULEA UR4, UR5, UR4, 0x18 ;  /* 0x0000000405047291 */ /* 0x001fc6000f8ec0ff */
[----:B------:R-:W-:-:S03]  /*07a0*/  UMOV UR5, 0x400 ;  /* 0x0000040000057882 */ /* 0x000fc60000000000 */
[----:B------:R-:W-:Y:S01]  /*07b0*/  LEA R2, R7, UR4, 0x1 ;  /* 0x0000000407027c11 */ /* 0x000fe2000f8e08ff */
[----:B--2---:R-:W-:-:S04]  /*07c0*/  ULEA UR5, UR6, UR5, 0x18 ;  /* 0x0000000506057291 */ /* 0x004fc8000f8ec0ff */
[----:B------:R0:W-:Y:S01]  /*07d0*/  STS.U16 [R2], R4 ;  /* 0x0000000402007388 */ /* 0x0001e20000000400 */
[----:B---3--:R-:W-:Y:S01]  /*07e0*/  IMAD.WIDE R12, R3, 0x2, R12 ;  /* 0x00000002030c7825 */ /* 0x008fe200078e020c */
[----:B------:R-:W-:Y:S06]  /*07f0*/  BAR.SYNC.DEFER_BLOCKING 0x0 ;  /* 0x0000000000007b1d */ /* 0x000fec0000010000 */
[----:B0-----:R-:W-:Y:S05]  /*0800*/  @!P0 BRA `(.L_x_7) ;  /* 0x00000000002c8947 */ /* 0x001fea0003800000 */
[----:B------:R-:W-:-:S07]  /*0810*/  SHF.R.U32.HI R3, RZ, 0x2, R0 ;  /* 0x00000002ff037819 */ /* 0x000fce0000011600 */
.L_x_8:
[----:B------:R-:W-:-:S13]  /*0820*/  ISETP.GE.U32.AND P0, PT, R7, R3, PT ;  /* 0x000000030700720c */ /* 0x000fda0003f06070 */
[----:B------:R-:W-:Y:S01]  /*0830*/  @!P0 LEA R6, R3, R2, 0x1 ;  /* 0x0000000203068211 */ /* 0x000fe200078e08ff */
[----:B------:R-:W-:Y:S04]  /*0840*/  @!P0 LDS.U16 R4, [R2] ;  /* 0x0000000002048984 */ /* 0x000fe80000000400 */
[----:B------:R-:W0:Y:S02]  /*0850*/  @!P0 LDS.U16 R15, [R6] ;  /* 0x00000000060f8984 */ /* 0x000e240000000400 */
[----:B0-----:R-:W-:-:S05]  /*0860*/  @!P0 HMNMX2 R4, R4.H0_H0, R15.H0_H0, !PT ;  /* 0x2000000f04048240 */ /* 0x001fca0007800800 */
[----:B------:R0:W-:Y:S01]  /*0870*/  @!P0 STS.U16 [R2], R4 ;  /* 0x0000000402008388 */ /* 0x0001e20000000400 */
[----:B------:R-:W-:Y:S01]  /*0880*/  BAR.SYNC.DEFER_BLOCKING 0x0 ;  /* 0x0000000000007b1d */ /* 0x000fe20000010000 */
[----:B------:R-:W-:Y:S02]  /*0890*/  ISETP.GT.U32.AND P0, PT, R3, 0x1, PT ;  /* 0x000000010300780c */ /* 0x000fe40003f04070 */
[----:B------:R-:W-:-:S11]  /*08a0*/  SHF.R.U32.HI R3, RZ, 0x1, R3 ;  /* 0x00000001ff037819 */ /* 0x000fd60000011603 */
[----:B0-----:R-:W-:Y:S05]  /*08b0*/  @P0 BRA `(.L_x_8) ;  /* 0xfffffffc00d80947 */ /* 0x001fea000383ffff */
.L_x_7:
[----:B------:R-:W0:Y:S01]  /*08c0*/  LDS.U16 R3, [UR5] ;  /* 0x00000005ff037984 */ /* 0x000e220008000400 */
[----:B------:R-:W1:Y:S01]  /*08d0*/  LDCU.U16 UR4, c[0x0][0x3a8] ;  /* 0x00007500ff0477ac */ /* 0x000e620008000400 */
[----:B------:R-:W-:Y:S06]  /*08e0*/  BAR.SYNC.DEFER_BLOCKING 0x0 ;  /* 0x0000000000007b1d */ /* 0x000fec0000010000 */
[----:B------:R-:W2:Y:S01]  /*08f0*/  LDCU UR5, c[0x0][0x3b8] ;  /* 0x00007700ff0577ac */ /* 0x000ea20008000800 */
[----:B------:R-:W3:Y:S01]  /*0900*/  LDCU UR6, c[0x0][0x3b4] ;  /* 0x00007680ff0677ac */ /* 0x000ee20008000800 */
[----:B------:R-:W0:Y:S01]  /*0910*/  LDG.E.U16 R2, desc[UR8][R12.64] ;  /* 0x000000080c027981 */ /* 0x000e22000c1e1500 */
[----:B------:R-:W-:Y:S01]  /*0920*/  BSSY.RECONVERGENT B0, `(.L_x_9) ;  /* 0x00000d7000007945 */ /* 0x000fe20003800200 */
[----:B0-----:R-:W-:-:S05]  /*0930*/  HADD2 R2, R3.H0_H0, -R2.H0_H0 ;  /* 0xa000000203027230 */ /* 0x001fca0000000800 */
[----:B-1----:R-:W-:-:S05]  /*0940*/  HSETP2.GE.AND P0, PT, R2.H0_H0, UR4.H0_H0, PT ;  /* 0x2000000402007e34 */ /* 0x002fca000bf06800 */
[----:B--2---:R-:W-:-:S13]  /*0950*/  ISETP.GE.OR P0, PT, R7, UR5, !P0 ;  /* 0x0000000507007c0c */ /* 0x004fda000c706670 */
[----:B---3--:R-:W-:Y:S05]  /*0960*/  @P0 BRA `(.L_x_10) ;  /* 0x0000000c00480947 */ /* 0x008fea0003800000 */
[----:B------:R-:W0:Y:S01]  /*0970*/  I2F.U32.RP R6, R0 ;  /* 0x0000000000067306 */ /* 0x000e220000209000 */
[----:B------:R-:W-:Y:S01]  /*0980*/  IADD3 R4, PT, PT, R7, R0, RZ ;  /* 0x0000000007047210 */ /* 0x000fe20007ffe0ff */
[----:B------:R-:W-:Y:S01]  /*0990*/  BSSY.RECONVERGENT B1, `(.L_x_11) ;  /* 0x0000046000017945 */ /* 0x000fe20003800200 */
[----:B------:R-:W-:Y:S01]  /*09a0*/  ISETP.NE.U32.AND P2, PT, R0, RZ, PT ;  /* 0x000000ff0000720c */ /* 0x000fe20003f45070 */
[----:B------:R-:W-:Y:S01]  /*09b0*/  IMAD.MOV.U32 R10, RZ, RZ, R7 ;  /* 0x000000ffff0a7224 */ /* 0x000fe200078e0007 */
[C---:B------:R-:W-:Y:S02]  /*09c0*/  ISETP.GE.AND P0, PT, R4.reuse, UR5, PT ;  /* 0x0000000504007c0c */ /* 0x040fe4000bf06270 */
[----:B------:R-:W-:Y:S02]  /*09d0*/  VIMNMX R2, PT, PT, R4, UR5, !PT ;  /* 0x0000000504027c48 */ /* 0x000fe4000ffe0100 */
[----:B------:R-:W-:Y:S01]  /*09e0*/  SEL R17, RZ, 0x1, P0 ;  /* 0x00000001ff117807 */ /* 0x000fe20000000000 */
[----:B0-----:R-:W0:Y:S02]  /*09f0*/  MUFU.RCP R6, R6 ;  /* 0x0000000600067308 */ /* 0x001e240000001000 */
[----:B0-----:R-:W-:-:S06]  /*0a00*/  VIADD R14, R6, 0xffffffe ;  /* 0x0ffffffe060e7836 */ /* 0x001fcc0000000000 */
[----:B------:R0:W1:Y:S02]  /*0a10*/  F2I.FTZ.U32.TRUNC.NTZ R15, R14 ;  /* 0x0000000e000f7305 */ /* 0x000064000021f000 */
[----:B0-----:R-:W-:Y:S02]  /*0a20*/  IMAD.MOV.U32 R14, RZ, RZ, RZ ;  /* 0x000000ffff0e7224 */ /* 0x001fe400078e00ff */
[----:B-1----:R-:W-:-:S04]  /*0a30*/  IMAD.MOV R19, RZ, RZ, -R15 ;  /* 0x000000ffff137224 */ /* 0x002fc800078e0a0f */
[----:B------:R-:W-:-:S04]  /*0a40*/  IMAD R19, R19, R0, RZ ;  /* 0x0000000013137224 */ /* 0x000fc800078e02ff */
[----:B------:R-:W-:Y:S01]  /*0a50*/  IMAD.HI.U32 R6, R15, R19, R14 ;  /* 0x000000130f067227 */ /* 0x000fe200078e000e */
[----:B------:R-:W-:-:S05]  /*0a60*/  IADD3 R15, PT, PT, R2, -R4, -R17 ;  /* 0x80000004020f7210 */ /* 0x000fca0007ffe811 */
[----:B------:R-:W-:-:S04]  /*0a70*/  IMAD.HI.U32 R2, R6, R15, RZ ;  /* 0x0000000f06027227 */ /* 0x000fc800078e00ff */
[----:B------:R-:W-:-:S04]  /*0a80*/  IMAD.MOV R4, RZ, RZ, -R2 ;  /* 0x000000ffff047224 */ /* 0x000fc800078e0a02 */
[----:B------:R-:W-:-:S05]  /*0a90*/  IMAD R15, R0, R4, R15 ;  /* 0x00000004000f7224 */ /* 0x000fca00078e020f */
[----:B------:R-:W-:-:S13]  /*0aa0*/  ISETP.GE.U32.AND P0, PT, R15, R0, PT ;  /* 0x000000000f00720c */ /* 0x000fda0003f06070 */
[----:B------:R-:W-:Y:S01]  /*0ab0*/  @P0 IADD3 R15, PT, PT, R15, -R0, RZ ;  /* 0x800000000f0f0210 */ /* 0x000fe20007ffe0ff */
[----:B------:R-:W-:-:S03]  /*0ac0*/  @P0 VIADD R2, R2, 0x1 ;  /* 0x0000000102020836 */ /* 0x000fc60000000000 */
[----:B------:R-:W-:-:S13]  /*0ad0*/  ISETP.GE.U32.AND P1, PT, R15, R0, PT ;  /* 0x000000000f00720c */ /* 0x000fda0003f26070 */
[----:B------:R-:W-:Y:S01]  /*0ae0*/  @P1 VIADD R2, R2, 0x1 ;  /* 0x0000000102021836 */ /* 0x000fe20000000000 */
[----:B------:R-:W-:-:S04]  /*0af0*/  @!P2 LOP3.LUT R2, RZ, R0, RZ, 0x33, !PT ;  /* 0x00000000ff02a212 */ /* 0x000fc800078e33ff */
[----:B------:R-:W-:-:S04]  /*0b00*/  IADD3 R2, PT, PT, R17, R2, RZ ;  /* 0x0000000211027210 */ /* 0x000fc80007ffe0ff */
[----:B------:R-:W-:-:S04]  /*0b10*/  LOP3.LUT R4, R2, 0x3, RZ, 0xc0, !PT ;  /* 0x0000000302047812 */ /* 0x000fc800078ec0ff */
[----:B------:R-:W-:-:S13]  /*0b20*/  ISETP.NE.AND P0, PT, R4, 0x3, PT ;  /* 0x000000030400780c */ /* 0x000fda0003f05270 */
[----:B------:R-:W-:Y:S05]  /*0b30*/  @!P0 BRA `(.L_x_12) ;  /* 0x0000000000ac8947 */ /* 0x000fea0003800000 */
[----:B------:R-:W0:Y:S01]  /*0b40*/  LDC.64 R16, c[0x0][0x390] ;  /* 0x0000e400ff107b82 */ /* 0x000e220000000a00 */
[----:B------:R-:W-:Y:S01]  /*0b50*/  VIADD R4, R2, 0x1 ;  /* 0x0000000102047836 */ /* 0x000fe20000000000 */
[----:B------:R-:W-:Y:S01]  /*0b60*/  MOV R10, R7 ;  /* 0x00000007000a7202 */ /* 0x000fe20000000f00 */
[--C-:B------:R-:W-:Y:S02]  /*0b70*/  IMAD R6, R8, UR5, R7.reuse ;  /* 0x0000000508067c24 */ /* 0x100fe4000f8e0207 */
[----:B------:R-:W-:Y:S01]  /*0b80*/  IMAD R15, R5, UR5, R7 ;  /* 0x00000005050f7c24 */ /* 0x000fe2000f8e0207 */
[----:B------:R-:W-:Y:S01]  /*0b90*/  LOP3.LUT R4, R4, 0x3, RZ, 0xc0, !PT ;  /* 0x0000000304047812 */ /* 0x000fe200078ec0ff */
[----:B------:R-:W-:Y:S01]  /*0ba0*/  IMAD R25, R6, UR7, R11 ;  /* 0x0000000706197c24 */ /* 0x000fe2000f8e020b */
[----:B------:R-:W1:Y:S03]  /*0bb0*/  LDC.64 R18, c[0x0][0x398] ;  /* 0x0000e600ff127b82 */ /* 0x000e660000000a00 */
[----:B------:R-:W-:-:S07]  /*0bc0*/  IMAD.MOV R4, RZ, RZ, -R4 ;  /* 0x000000ffff047224 */ /* 0x000fce00078e0a04 */
.L_x_15:
[----:B------:R-:W2:Y:S08]  /*0bd0*/  LDC.64 R20, c[0x0][0x388] ;  /* 0x0000e200ff147b82 */ /* 0x000eb00000000a00 */
[----:B------:R-:W3:Y:S01]  /*0be0*/  LDC.64 R22, c[0x0][0x380] ;  /* 0x0000e000ff167b82 */ /* 0x000ee20000000a00 */
[----:B--2---:R-:W-:-:S06]  /*0bf0*/  IMAD.WIDE R20, R25, 0x2, R20 ;  /* 0x0000000219147825 */ /* 0x004fcc00078e0214 */
[----:B------:R-:W2:Y:S01]  /*0c00*/  LDG.E.U16.CONSTANT R21, desc[UR8][R20.64] ;  /* 0x0000000814157981 */ /* 0x000ea2000c1e9500 */
[----:B---3--:R-:W-:-:S05]  /*0c10*/  IMAD.WIDE R22, R15, 0x2, R22 ;  /* 0x000000020f167825 */ /* 0x008fca00078e0216 */
[----:B------:R-:W2:Y:S01]  /*0c20*/  LDG.E.U16 R6, desc[UR8][R22.64] ;  /* 0x0000000816067981 */ /* 0x000ea2000c1e1500 */
[----:B------:R-:W-:Y:S01]  /*0c30*/  IADD3 R4, PT, PT, R4, 0x1, RZ ;  /* 0x0000000104047810 */ /* 0x000fe20007ffe0ff */
[----:B------:R-:W-:Y:S01]  /*0c40*/  BSSY.RECONVERGENT B2, `(.L_x_13) ;  /* 0x0000017000027945 */ /* 0x000fe20003800200 */
[----:B------:R-:W-:Y:S02]  /*0c50*/  IMAD.IADD R15, R0, 0x1, R15 ;  /* 0x00000001000f7824 */ /* 0x000fe400078e020f */
[----:B------:R-:W-:Y:S02]  /*0c60*/  ISETP.NE.AND P1, PT, R4, RZ, PT ;  /* 0x000000ff0400720c */ /* 0x000fe40003f25270 */
[----:B--2---:R-:W-:-:S05]  /*0c70*/  HMNMX2 R6, R6.H0_H0, R21.H0_H0, PT ;  /* 0x2000001506067240 */ /* 0x004fca0003800800 */
[----:B------:R-:W-:-:S05]  /*0c80*/  HADD2 R14, R6.H0_H0, -R3.H0_H0 ;  /* 0xa0000003060e7230 */ /* 0x000fca0000000800 */
[----:B------:R-:W-:-:S13]  /*0c90*/  HSETP2.GTU.AND P0, PT, |R14|.H0_H0, 0.00100040435791015625, 0.00100040435791015625, PT ;  /* 0x141914190e007434 */ /* 0x000fda0003f0ca00 */
[----:B------:R-:W-:Y:S05]  /*0ca0*/  @P0 BRA `(.L_x_14) ;  /* 0x0000000000400947 */ /* 0x000fea0003800000 */
[----:B------:R-:W2:Y:S01]  /*0cb0*/  S2R R21, SR_LANEID ;  /* 0x0000000000157919 */ /* 0x000ea20000000000 */
[----:B------:R-:W-:Y:S01]  /*0cc0*/  VOTEU.ANY UR4, UPT, PT ;  /* 0x0000000000047886 */ /* 0x000fe200038e0100 */
[----:B------:R-:W3:Y:S01]  /*0cd0*/  LDC.64 R26, c[0x0][0x3a0] ;  /* 0x0000e800ff1a7b82 */ /* 0x000ee20000000a00 */
[----:B------:R-:W2:Y:S08]  /*0ce0*/  FLO.U32 R14, UR4 ;  /* 0x00000004000e7d00 */ /* 0x000eb000080e0000 */
[----:B------:R-:W3:Y:S01]  /*0cf0*/  POPC R29, UR4 ;  /* 0x00000004001d7d09 */ /* 0x000ee20008000000 */
[----:B--2---:R-:W-:-:S13]  /*0d00*/  ISETP.EQ.U32.AND P0, PT, R14, R21, PT ;  /* 0x000000150e00720c */ /* 0x004fda0003f02070 */
[----:B---3--:R-:W2:Y:S01]  /*0d10*/  @P0 ATOMG.E.ADD.STRONG.GPU PT, R27, desc[UR8][R26.64], R29 ;  /* 0x8000001d1a1b09a8 */ /* 0x008ea200081ef108 */
[----:B------:R-:W3:Y:S02]  /*0d20*/  S2R R20, SR_LTMASK ;  /* 0x0000000000147919 */ /* 0x000ee40000003900 */
[----:B---3--:R-:W-:-:S06]  /*0d30*/  LOP3.LUT R24, R20, UR4, RZ, 0xc0, !PT ;  /* 0x0000000414187c12 */ /* 0x008fcc000f8ec0ff */
[----:B------:R-:W3:Y:S01]  /*0d40*/  POPC R24, R24 ;  /* 0x0000001800187309 */ /* 0x000ee20000000000 */
[----:B--2---:R-:W3:Y:S02]  /*0d50*/  SHFL.IDX PT, R23, R27, R14, 0x1f ;  /* 0x00001f0e1b177589 */ /* 0x004ee400000e0000 */
[----:B---3--:R-:W-:-:S05]  /*0d60*/  IADD3 R23, PT, PT, R23, R24, RZ ;  /* 0x0000001817177210 */ /* 0x008fca0007ffe0ff */
[----:B0-----:R-:W-:-:S04]  /*0d70*/  IMAD.WIDE R20, R23, 0x10, R16 ;  /* 0x0000001017147825 */ /* 0x001fc800078e0210 */
[----:B-1----:R-:W-:Y:S01]  /*0d80*/  IMAD.WIDE R22, R23, 0x2, R18 ;  /* 0x0000000217167825 */ /* 0x002fe200078e0212 */
[----:B------:R2:W-:Y:S04]  /*0d90*/  STG.E.128 desc[UR8][R20.64], R8 ;  /* 0x0000000814007986 */ /* 0x0005e8000c101d08 */
[----:B------:R2:W-:Y:S02]  /*0da0*/  STG.E.U16 desc[UR8][R22.64], R6 ;  /* 0x0000000616007986 */ /* 0x0005e4000c101508 */
.L_x_14:
[----:B------:R-:W-:Y:S05]  /*0db0*/  BSYNC.RECONVERGENT B2 ;  /* 0x0000000000027941 */ /* 0x000fea0003800200 */
.L_x_13:
[C---:B------:R-:W-:Y:S02]  /*0dc0*/  IMAD R25, R0.reuse, UR6, R25 ;  /* 0x0000000600197c24 */ /* 0x040fe4000f8e0219 */
[----:B--2---:R-:W-:Y:S01]  /*0dd0*/  IMAD.IADD R10, R0, 0x1, R10 ;  /* 0x00000001000a7824 */ /* 0x004fe200078e020a */
[----:B------:R-:W-:Y:S06]  /*0de0*/  @P1 BRA `(.L_x_15) ;  /* 0xfffffffc00781947 */ /* 0x000fec000383ffff */
.L_x_12:
[----:B------:R-:W-:Y:S05]  /*0df0*/  BSYNC.RECONVERGENT B1 ;  /* 0x0000000000017941 */ /* 0x000fea0003800200 */
.L_x_11:
[----:B------:R-:W-:-:S13]  /*0e00*/  ISETP.GE.U32.AND P0, PT, R2, 0x3, PT ;  /* 0x000000030200780c */ /* 0x000fda0003f06070 */
[----:B------:R-:W-:Y:S05]  /*0e10*/  @!P0 BRA `(.L_x_10) ;  /* 0x00000008001c8947 */ /* 0x000fea0003800000 */
[----:B------:R-:W-:-:S07]  /*0e20*/  SHF.L.U32 R2, R0, 0x1, RZ ;  /* 0x0000000100027819 */ /* 0x000fce00000006ff */
.L_x_24:
[----:B------:R-:W2:Y:S08]  /*0e30*/  LDC R4, c[0x0][0x3b8] ;  /* 0x0000ee00ff047b82 */ /* 0x000eb00000000800 */
[----:B------:R-:W3:Y:S08]  /*0e40*/  LDC R6, c[0x0][0x3b4] ;  /* 0x0000ed00ff067b82 */ /* 0x000ef00000000800 */
[----:B0-----:R-:W0:Y:S08]  /*0e50*/  LDC.64 R16, c[0x0][0x380] ;  /* 0x0000e000ff107b82 */ /* 0x001e300000000a00 */
[----:B------:R-:W4:Y:S01]  /*0e60*/  LDC.64 R14, c[0x0][0x388] ;  /* 0x0000e200ff0e7b82 */ /* 0x000f220000000a00 */
[----:B--2---:R-:W-:-:S02]  /*0e70*/  IMAD R23, R8, R4, R10 ;  /* 0x0000000408177224 */ /* 0x004fc400078e020a */
[----:B-1----:R-:W-:Y:S02]  /*0e80*/  IMAD R19, R5, R4, R10 ;  /* 0x0000000405137224 */ /* 0x002fe400078e020a */
[----:B---3--:R-:W-:Y:S02]  /*0e90*/  IMAD R21, R23, R6, R11 ;  /* 0x0000000617157224 */ /* 0x008fe400078e020b */
[----:B0-----:R-:W-:-:S05]  /*0ea0*/  IMAD.WIDE R16, R19, 0x2, R16 ;  /* 0x0000000213107825 */ /* 0x001fca00078e0210 */
[----:B------:R-:W2:Y:S01]  /*0eb0*/  LDG.E.U16 R22, desc[UR8][R16.64] ;  /* 0x0000000810167981 */ /* 0x000ea2000c1e1500 */
[----:B----4-:R-:W-:-:S06]  /*0ec0*/  IMAD.WIDE R18, R21, 0x2, R14 ;  /* 0x0000000215127825 */ /* 0x010fcc00078e020e */
[----:B------:R-:W2:Y:S01]  /*0ed0*/  LDG.E.U16.CONSTANT R19, desc[UR8][R18.64] ;  /* 0x0000000812137981 */ /* 0x000ea2000c1e9500 */
[----:B------:R-:W-:Y:S01]  /*0ee0*/  BSSY.RECONVERGENT B1, `(.L_x_16) ;  /* 0x0000018000017945 */ /* 0x000fe20003800200 */
[----:B------:R-:W-:Y:S01]  /*0ef0*/  IMAD.IADD R23, R23, 0x1, R0 ;  /* 0x0000000117177824 */ /* 0x000fe200078e0200 */
[----:B--2---:R-:W-:-:S05]  /*0f00*/  HMNMX2 R22, R22.H0_H0, R19.H0_H0, PT ;  /* 0x2000001316167240 */ /* 0x004fca0003800800 */
[----:B------:R-:W-:-:S05]  /*0f10*/  HADD2 R19, R22.H0_H0, -R3.H0_H0 ;  /* 0xa000000316137230 */ /* 0x000fca0000000800 */
[----:B------:R-:W-:-:S13]  /*0f20*/  HSETP2.GTU.AND P0, PT, |R19|.H0_H0, 0.00100040435791015625, 0.00100040435791015625, PT ;  /* 0x1419141913007434 */ /* 0x000fda0003f0ca00 */
[----:B------:R-:W-:Y:S05]  /*0f30*/  @P0 BRA `(.L_x_17) ;  /* 0x0000000000480947 */ /* 0x000fea0003800000 */
[----:B------:R-:W0:Y:S01]  /*0f40*/  S2R R19, SR_LANEID ;  /* 0x0000000000137919 */ /* 0x000e220000000000 */
[----:B------:R-:W-:Y:S01]  /*0f50*/  VOTEU.ANY UR4, UPT, PT ;  /* 0x0000000000047886 */ /* 0x000fe200038e0100 */
[----:B------:R-:W1:Y:S01]  /*0f60*/  LDC.64 R24, c[0x0][0x3a0] ;  /* 0x0000e800ff187b82 */ /* 0x000e620000000a00 */
[----:B------:R-:W0:Y:S01]  /*0f70*/  FLO.U32 R26, UR4 ;  /* 0x00000004001a7d00 */ /* 0x000e2200080e0000 */
[----:B------:R-:W2:Y:S06]  /*0f80*/  S2R R28, SR_LTMASK ;  /* 0x00000000001c7919 */ /* 0x000eac0000003900 */
[----:B------:R-:W3:Y:S01]  /*0f90*/  LDC.64 R20, c[0x0][0x390] ;  /* 0x0000e400ff147b82 */ /* 0x000ee20000000a00 */
[----:B------:R-:W1:Y:S01]  /*0fa0*/  POPC R29, UR4 ;  /* 0x00000004001d7d09 */ /* 0x000e620008000000 */
[----:B0-----:R-:W-:-:S06]  /*0fb0*/  ISETP.EQ.U32.AND P0, PT, R26, R19, PT ;  /* 0x000000131a00720c */ /* 0x001fcc0003f02070 */
[----:B------:R-:W0:Y:S07]  /*0fc0*/  LDC.64 R18, c[0x0][0x398] ;  /* 0x0000e600ff127b82 */ /* 0x000e2e0000000a00 */
[----:B-1----:R-:W4:Y:S01]  /*0fd0*/  @P0 ATOMG.E.ADD.STRONG.GPU PT, R25, desc[UR8][R24.64], R29 ;  /* 0x8000001d181909a8 */ /* 0x002f2200081ef108 */
[----:B--2---:R-:W-:-:S06]  /*0fe0*/  LOP3.LUT R28, R28, UR4, RZ, 0xc0, !PT ;  /* 0x000000041c1c7c12 */ /* 0x004fcc000f8ec0ff */
[----:B------:R-:W1:Y:S01]  /*0ff0*/  POPC R28, R28 ;  /* 0x0000001c001c7309 */ /* 0x000e620000000000 */
[----:B----4-:R-:W1:Y:S02]  /*1000*/  SHFL.IDX PT, R27, R25, R26, 0x1f ;  /* 0x00001f1a191b7589 */ /* 0x010e6400000e0000 */
[----:B-1----:R-:W-:-:S05]  /*1010*/  IADD3 R27, PT, PT, R27, R28, RZ ;  /* 0x0000001c1b1b7210 */ /* 0x002fca0007ffe0ff */
[----:B---3--:R-:W-:-:S04]  /*1020*/  IMAD.WIDE R20, R27, 0x10, R20 ;  /* 0x000000101b147825 */ /* 0x008fc800078e0214 */
[----:B0-----:R-:W-:Y:S01]  /*1030*/  IMAD.WIDE R18, R27, 0x2, R18 ;  /* 0x000000021b127825 */ /* 0x001fe200078e0212 */
[----:B------:R0:W-:Y:S04]  /*1040*/  STG.E.128 desc[UR8][R20.64], R8 ;  /* 0x0000000814007986 */ /* 0x0001e8000c101d08 */
[----:B------:R0:W-:Y:S02]  /*1050*/  STG.E.U16 desc[UR8][R18.64], R22 ;  /* 0x0000001612007986 */ /* 0x0001e4000c101508 */
.L_x_17:
[----:B------:R-:W-:Y:S05]  /*1060*/  BSYNC.RECONVERGENT B1 ;  /* 0x0000000000017941 */ /* 0x000fea0003800200 */
.L_x_16:
[----:B0-----:R-:W-:Y:S01]  /*1070*/  IMAD R19, R23, R6, R11 ;  /* 0x0000000617137224 */ /* 0x001fe200078e020b */
[----:B------:R-:W-:-:S03]  /*1080*/  IADD3 R16, P0, PT, R2, R16, RZ ;  /* 0x0000001002107210 */ /* 0x000fc60007f1e0ff */
[----:B------:R-:W-:-:S04]  /*1090*/  IMAD.WIDE R18, R19, 0x2, R14 ;  /* 0x0000000213127825 */ /* 0x000fc800078e020e */
[----:B------:R-:W-:Y:S02]  /*10a0*/  IMAD.X R17, RZ, RZ, R17, P0 ;  /* 0x000000ffff117224 */ /* 0x000fe400000e0611 */
[----:B------:R-:W2:Y:S04]  /*10b0*/  LDG.E.U16.CONSTANT R19, desc[UR8][R18.64] ;  /* 0x0000000812137981 */ /* 0x000ea8000c1e9500 */
[----:B------:R-:W2:Y:S01]  /*10c0*/  LDG.E.U16 R22, desc[UR8][R16.64] ;  /* 0x0000000810167981 */ /* 0x000ea2000c1e1500 */
[----:B------:R-:W-:Y:S01]  /*10d0*/  BSSY.RECONVERGENT B1, `(.L_x_18) ;  /* 0x0000019000017945 */ /* 0x000fe20003800200 */
[----:B------:R-:W-:Y:S01]  /*10e0*/  IADD3 R23, PT, PT, R23, R0, RZ ;  /* 0x0000000017177210 */ /* 0x000fe20007ffe0ff */
        /* <DEDUP_REMOVED lines=23> */
.L_x_19:
[----:B------:R-:W-:Y:S05]  /*1260*/  BSYNC.RECONVERGENT B1 ;  /* 0x0000000000017941 */ /* 0x000fea0003800200 */
.L_x_18:
[----:B0-----:R-:W-:Y:S01]  /*1270*/  IMAD R19, R23, R6, R11 ;  /* 0x0000000617137224 */ /* 0x001fe200078e020b */
[----:B------:R-:W-:-:S03]  /*1280*/  IADD3 R16, P0, PT, R2, R16, RZ ;  /* 0x0000001002107210 */ /* 0x000fc60007f1e0ff */
[----:B------:R-:W-:-:S04]  /*1290*/  IMAD.WIDE R18, R19, 0x2, R14 ;  /* 0x0000000213127825 */ /* 0x000fc800078e020e */
[----:B------:R-:W-:Y:S02]  /*12a0*/  IMAD.X R17, RZ, RZ, R17, P0 ;  /* 0x000000ffff117224 */ /* 0x000fe400000e0611 */
[----:B------:R-:W2:Y:S04]  /*12b0*/  LDG.E.U16.CONSTANT R19, desc[UR8][R18.64] ;  /* 0x0000000812137981 */ /* 0x000ea8000c1e9500 */
[----:B------:R-:W2:Y:S01]  /*12c0*/  LDG.E.U16 R20, desc[UR8][R16.64] ;  /* 0x0000000810147981 */ /* 0x000ea2000c1e1500 */
[----:B------:R-:W-:-:S05]  /*12d0*/  IADD3 R23, PT, PT, R23, R0, RZ ;  /* 0x0000000017177210 */ /* 0x000fca0007ffe0ff */
[----:B------:R-:W-:-:S04]  /*12e0*/  IMAD R23, R23, R6, R11 ;  /* 0x0000000617177224 */ /* 0x000fc800078e020b */
[----:B------:R-:W-:-:S05]  /*12f0*/  IMAD.WIDE R22, R23, 0x2, R14 ;  /* 0x0000000217167825 */ /* 0x000fca00078e020e */
[----:B------:R0:W5:Y:S01]  /*1300*/  LDG.E.U16.CONSTANT R6, desc[UR8][R22.64] ;  /* 0x0000000816067981 */ /* 0x000162000c1e9500 */
[----:B------:R-:W-:Y:S01]  /*1310*/  IADD3 R14, P1, PT, R2, R16, RZ ;  /* 0x00000010020e7210 */ /* 0x000fe20007f3e0ff */
[----:B------:R-:W-:Y:S01]  /*1320*/  BSSY.RECONVERGENT B1, `(.L_x_20) ;  /* 0x0000019000017945 */ /* 0x000fe20003800200 */
[----:B------:R-:W-:Y:S02]  /*1330*/  IADD3 R10, PT, PT, R10, R0, RZ ;  /* 0x000000000a0a7210 */ /* 0x000fe40007ffe0ff */
[----:B--2---:R-:W-:-:S05]  /*1340*/  HMNMX2 R20, R20.H0_H0, R19.H0_H0, PT ;  /* 0x2000001314147240 */ /* 0x004fca0003800800 */
[----:B------:R-:W-:-:S05]  /*1350*/  HADD2 R15, R20.H0_H0, -R3.H0_H0 ;  /* 0xa0000003140f7230 */ /* 0x000fca0000000800 */
[----:B------:R-:W-:Y:S01]  /*1360*/  HSETP2.GTU.AND P0, PT, |R15|.H0_H0, 0.00100040435791015625, 0.00100040435791015625, PT ;  /* 0x141914190f007434 */ /* 0x000fe20003f0ca00 */
[----:B------:R-:W-:-:S12]  /*1370*/  IMAD.X R15, RZ, RZ, R17, P1 ;  /* 0x000000ffff0f7224 */ /* 0x000fd800008e0611 */
[----:B0-----:R-:W-:Y:S05]  /*1380*/  @P0 BRA `(.L_x_21) ;  /* 0x0000000000480947 */ /* 0x001fea0003800000 */
        /* <DEDUP_REMOVED lines=13> */
[----:B-1----:R-:W-:-:S04]  /*1460*/  IMAD.IADD R21, R21, 0x1, R26 ;  /* 0x0000000115157824 */ /* 0x002fc800078e021a */
[----:B---3--:R-:W-:-:S04]  /*1470*/  IMAD.WIDE R18, R21, 0x10, R18 ;  /* 0x0000001015127825 */ /* 0x008fc800078e0212 */
[----:B0-----:R-:W-:Y:S01]  /*1480*/  IMAD.WIDE R16, R21, 0x2, R16 ;  /* 0x0000000215107825 */ /* 0x001fe200078e0210 */
[----:B------:R0:W-:Y:S04]  /*1490*/  STG.E.128 desc[UR8][R18.64], R8 ;  /* 0x0000000812007986 */ /* 0x0001e8000c101d08 */
[----:B------:R0:W-:Y:S02]  /*14a0*/  STG.E.U16 desc[UR8][R16.64], R20 ;  /* 0x0000001410007986 */ /* 0x0001e4000c101508 */
.L_x_21:
[----:B------:R-:W-:Y:S05]  /*14b0*/  BSYNC.RECONVERGENT B1 ;  /* 0x0000000000017941 */ /* 0x000fea0003800200 */
.L_x_20:
[----:B------:R-:W2:Y:S01]  /*14c0*/  LDG.E.U16 R15, desc[UR8][R14.64] ;  /* 0x000000080e0f7981 */ /* 0x000ea2000c1e1500 */
[----:B------:R-:W-:Y:S01]  /*14d0*/  BSSY.RECONVERGENT B1, `(.L_x_22) ;  /* 0x0000018000017945 */ /* 0x000fe20003800200 */
[----:B0-----:R-:W-:Y:S02]  /*14e0*/  IADD3 R10, PT, PT, R10, R0, RZ ;  /* 0x000000000a0a7210 */ /* 0x001fe40007ffe0ff */
[----:B--2--5:R-:W-:-:S05]  /*14f0*/  HMNMX2 R6, R15.H0_H0, R6.H0_H0, PT ;  /* 0x200000060f067240 */ /* 0x024fca0003800800 */
        /* <DEDUP_REMOVED lines=21> */
.L_x_23:
[----:B------:R-:W-:Y:S05]  /*1650*/  BSYNC.RECONVERGENT B1 ;  /* 0x0000000000017941 */ /* 0x000fea0003800200 */
.L_x_22:
[----:B0-----:R-:W-:-:S04]  /*1660*/  IADD3 R10, PT, PT, R10, R0, RZ ;  /* 0x000000000a0a7210 */ /* 0x001fc80007ffe0ff */
[----:B------:R-:W-:-:S13]  /*1670*/  ISETP.GE.AND P0, PT, R10, R4, PT ;  /* 0x000000040a00720c */ /* 0x000fda0003f06270 */
[----:B------:R-:W-:Y:S05]  /*1680*/  @!P0 BRA `(.L_x_24) ;  /* 0xfffffff400e88947 */ /* 0x000fea000383ffff */
.L_x_10:
[----:B------:R-:W-:Y:S05]  /*1690*/  BSYNC.RECONVERGENT B0 ;  /* 0x0000000000007941 */ /* 0x000fea0003800200 */
.L_x_9:
[----:B------:R-:W-:Y:S01]  /*16a0*/  BAR.SYNC.DEFER_BLOCKING 0x0 ;  /* 0x0000000000007b1d */ /* 0x000fe20000010000 */
[----:B------:R-:W-:-:S13]  /*16b0*/  ISETP.NE.AND P0, PT, R7, RZ, PT ;  /* 0x000000ff0700720c */ /* 0x000fda0003f05270 */
[----:B------:R-:W-:Y:S05]  /*16c0*/  @P0 EXIT ;  /* 0x000000000000094d */ /* 0x000fea0003800000 */
[----:B------:R-:W-:Y:S01]  /*16d0*/  STG.E.U16 desc[UR8][R12.64], R3 ;  /* 0x000000030c007986 */ /* 0x000fe2000c101508 */
[----:B------:R-:W-:Y:S05]  /*16e0*/  EXIT ;  /* 0x000000000000794d */ /* 0x000fea0003800000 */
.L_x_25:
        /* <DEDUP_REMOVED lines=9> */
.L_x_27:


//--------------------- .nv.shared._ZN3cub18CUB_300001_SM_10006detail11EmptyKernelIvEEvv --------------------------
	.section	.nv.shared._ZN3cub18CUB_300001_SM_10006detail11EmptyKernelIvEEvv,"aw",@nobits
	.sectionflags	@""
	.align	16
	.zero		1024


//--------------------- .nv.shared.reserved.0     --------------------------
	.section	.nv.shared.reserved.0,"aw",@nobits
	.weak		__nv_reservedSMEM_offset_0_alias
	.size		__nv_reservedSMEM_offset_0_alias, 0, 64
	.other		__nv_reservedSMEM_offset_0_alias,@"STO_CUDA_RESERVED_SHARED STV_DEFAULT"
__nv_reservedSMEM_offset_0_alias:
	.zero		0
	.zero		64


//--------------------- .nv.global                --------------------------
	.section	.nv.global,"aw",@nobits
.nv.global:
	.type		_ZN34_INTERNAL_5b927bb8_4_k_cu_dc0305b46thrust24THRUST_300001_SM_1000_NS12placeholders2_5E,@object
	.size		_ZN34_INTERNAL_5b927bb8_4_k_cu_dc0305b46thrust24THRUST_300001_SM_1000_NS12placeholders2_5E,(_ZN34_INTERNAL_5b927bb8_4_k_cu_dc0305b44cuda3std3__45__cpo6cbeginE - _ZN34_INTERNAL_5b927bb8_4_k_cu_dc0305b46thrust24THRUST_300001_SM_1000_NS12placeholders2_5E)
_ZN34_INTERNAL_5b927bb8_4_k_cu_dc0305b46thrust24THRUST_300001_SM_1000_NS12placeholders2_5E:
	.zero		1
	.type		_ZN34_INTERNAL_5b927bb8_4_k_cu_dc0305b44cuda3std3__45__cpo6cbeginE,@object
	.size		_ZN34_INTERNAL_5b927bb8_4_k_cu_dc0305b44cuda3std3__45__cpo6cbeginE,(_ZN34_INTERNAL_5b927bb8_4_k_cu_dc0305b44cuda3std6ranges3__45__cpo6cbeginE - _ZN34_INTERNAL_5b927bb8_4_k_cu_dc0305b44cuda3std3__45__cpo6cbeginE)
_ZN34_INTERNAL_5b927bb8_4_k_cu_dc0305b44cuda3std3__45__cpo6cbeginE:
	.zero		1
	.type		_ZN34_INTERNAL_5b927bb8_4_k_cu_dc0305b44cuda3std6ranges3__45__cpo6cbeginE,@object
	.size		_ZN34_INTERNAL_5b927bb8_4_k_cu_dc0305b44cuda3std6ranges3__45__cpo6cbeginE,(_ZN34_INTERNAL_5b927bb8_4_k_cu_dc0305b44cuda3std3__48in_placeE - _ZN34_INTERNAL_5b927bb8_4_k_cu_dc0305b44cuda3std6ranges3__45__cpo6cbeginE)
_ZN34_INTERNAL_5b927bb8_4_k_cu_dc0305b44cuda3std6ranges3__45__cpo6cbeginE:
	.zero		1
	.type		_ZN34_INTERNAL_5b927bb8_4_k_cu_dc0305b44cuda3std3__48in_placeE,@object
	.size		_ZN34_INTERNAL_5b927bb8_4_k_cu_dc0305b44cuda3std3__48in_placeE,(_ZN34_INTERNAL_5b927bb8_4_k_cu_dc0305b44cuda3std6ranges3__45__cpo4sizeE - _ZN34_INTERNAL_5b927bb8_4_k_cu_dc0305b44cuda3std3__48in_placeE)
_ZN34_INTERNAL_5b927bb8_4_k_cu_dc0305b44cuda3std3__48in_placeE:
	.zero		1
	.type		_ZN34_INTERNAL_5b927bb8_4_k_cu_dc0305b44cuda3std6ranges3__45__cpo4sizeE,@object
	.size		_ZN34_INTERNAL_5b927bb8_4_k_cu_dc0305b44cuda3std6ranges3__45__cpo4sizeE,(_ZN34_INTERNAL_5b927bb8_4_k_cu_dc0305b46thrust24THRUST_300001_SM_1000_NS12placeholders2_9E - _ZN34_INTERNAL_5b927bb8_4_k_cu_dc0305b44cuda3std6ranges3__45__cpo4sizeE)
_ZN34_INTERNAL_5b927bb8_4_k_cu_dc0305b44cuda3std6ranges3__45__cpo4sizeE:
	.zero		1
	.type		_ZN34_INTERNAL_5b927bb8_4_k_cu_dc0305b46thrust24THRUST_300001_SM_1000_NS12placeholders2_9E,@object
	.size		_ZN34_INTERNAL_5b927bb8_4_k_cu_dc0305b46thrust24THRUST_300001_SM_1000_NS12placeholders2_9E,(_ZN34_INTERNAL_5b927bb8_4_k_cu_dc0305b44cuda3std3__45__cpo7crbeginE - _ZN34_INTERNAL_5b927bb8_4_k_cu_dc0305b46thrust24THRUST_300001_SM_1000_NS12placeholders2_9E)
_ZN34_INTERNAL_5b927bb8_4_k_cu_dc0305b46thrust24THRUST_300001_SM_1000_NS12placeholders2_9E:
	.zero		1
	.type		_ZN34_INTERNAL_5b927bb8_4_k_cu_dc0305b44cuda3std3__45__cpo7crbeginE,@object
	.size		_ZN34_INTERNAL_5b927bb8_4_k_cu_dc0305b44cuda3std3__45__cpo7crbeginE,(_ZN34_INTERNAL_5b927bb8_4_k_cu_dc0305b44cuda3std6ranges3__45__cpo4nextE - _ZN34_INTERNAL_5b927bb8_4_k_cu_dc0305b44cuda3std3__45__cpo7crbeginE)
_ZN34_INTERNAL_5b927bb8_4_k_cu_dc0305b44cuda3std3__45__cpo7crbeginE:
	.zero		1
	.type		_ZN34_INTERNAL_5b927bb8_4_k_cu_dc0305b44cuda3std6ranges3__45__cpo4nextE,@object
	.size		_ZN34_INTERNAL_5b927bb8_4_k_cu_dc0305b44cuda3std6ranges3__45__cpo4nextE,(_ZN34_INTERNAL_5b927bb8_4_k_cu_dc0305b44cuda3std6ranges3__45__cpo4swapE - _ZN34_INTERNAL_5b927bb8_4_k_cu_dc0305b44cuda3std6ranges3__45__cpo4nextE)
_ZN34_INTERNAL_5b927bb8_4_k_cu_dc0305b44cuda3std6ranges3__45__cpo4nextE:
	.zero		1
	.type		_ZN34_INTERNAL_5b927bb8_4_k_cu_dc0305b44cuda3std6ranges3__45__cpo4swapE,@object
	.size		_ZN34_INTERNAL_5b927bb8_4_k_cu_dc0305b44cuda3std6ranges3__45__cpo4swapE,(_ZN34_INTERNAL_5b927bb8_4_k_cu_dc0305b46thrust24THRUST_300001_SM_1000_NS12placeholders2_1E - _ZN34_INTERNAL_5b927bb8_4_k_cu_dc0305b44cuda3std6ranges3__45__cpo4swapE)
_ZN34_INTERNAL_5b927bb8_4_k_cu_dc0305b44cuda3std6ranges3__45__cpo4swapE:
	.zero		1
	.type		_ZN34_INTERNAL_5b927bb8_4_k_cu_dc0305b46thrust24THRUST_300001_SM_1000_NS12placeholders2_1E,@object
	.size		_ZN34_INTERNAL_5b927bb8_4_k_cu_dc0305b46thrust24THRUST_300001_SM_1000_NS12placeholders2_1E,(_ZN34_INTERNAL_5b927bb8_4_k_cu_dc0305b46thrust24THRUST_300001_SM_1000_NS12placeholders2_3E - _ZN34_INTERNAL_5b927bb8_4_k_cu_dc0305b46thrust24THRUST_300001_SM_1000_NS12placeholders2_1E)
_ZN34_INTERNAL_5b927bb8_4_k_cu_dc0305b46thrust24THRUST_300001_SM_1000_NS12placeholders2_1E:
	.zero		1
	.type		_ZN34_INTERNAL_5b927bb8_4_k_cu_dc0305b46thrust24THRUST_300001_SM_1000_NS12placeholders2_3E,@object
	.size		_ZN34_INTERNAL_5b927bb8_4_k_cu_dc0305b46thrust24THRUST_300001_SM_1000_NS12placeholders2_3E,(_ZN34_INTERNAL_5b927bb8_4_k_cu_dc0305b44cuda3std3__45__cpo5beginE - _ZN34_INTERNAL_5b927bb8_4_k_cu_dc0305b46thrust24THRUST_300001_SM_1000_NS12placeholders2_3E)
_ZN34_INTERNAL_5b927bb8_4_k_cu_dc0305b46thrust24THRUST_300001_SM_1000_NS12placeholders2_3E:
	.zero		1
	.type		_ZN34_INTERNAL_5b927bb8_4_k_cu_dc0305b44cuda3std3__45__cpo5beginE,@object
	.size		_ZN34_INTERNAL_5b927bb8_4_k_cu_dc0305b44cuda3std3__45__cpo5beginE,(_ZN34_INTERNAL_5b927bb8_4_k_cu_dc0305b44cuda3std6ranges3__45__cpo5beginE - _ZN34_INTERNAL_5b927bb8_4_k_cu_dc0305b44cuda3std3__45__cpo5beginE)
_ZN34_INTERNAL_5b927bb8_4_k_cu_dc0305b44cuda3std3__45__cpo5beginE:
	.zero		1
	.type		_ZN34_INTERNAL_5b927bb8_4_k_cu_dc0305b44cuda3std6ranges3__45__cpo5beginE,@object
	.size		_ZN34_INTERNAL_5b927bb8_4_k_cu_dc0305b44cuda3std6ranges3__45__cpo5beginE,(_ZN34_INTERNAL_5b927bb8_4_k_cu_dc0305b44cuda3std3__436_GLOBAL__N__5b927bb8_4_k_cu_dc0305b46ignoreE - _ZN34_INTERNAL_5b927bb8_4_k_cu_dc0305b44cuda3std6ranges3__45__cpo5beginE)
_ZN34_INTERNAL_5b927bb8_4_k_cu_dc0305b44cuda3std6ranges3__45__cpo5beginE:
	.zero		1
	.type		_ZN34_INTERNAL_5b927bb8_4_k_cu_dc0305b44cuda3std3__436_GLOBAL__N__5b927bb8_4_k_cu_dc0305b46ignoreE,@object
	.size		_ZN34_INTERNAL_5b927bb8_4_k_cu_dc0305b44cuda3std3__436_GLOBAL__N__5b927bb8_4_k_cu_dc0305b46ignoreE,(_ZN34_INTERNAL_5b927bb8_4_k_cu_dc0305b44cuda3std6ranges3__45__cpo4dataE - _ZN34_INTERNAL_5b927bb8_4_k_cu_dc0305b44cuda3std3__436_GLOBAL__N__5b927bb8_4_k_cu_dc0305b46ignoreE)
_ZN34_INTERNAL_5b927bb8_4_k_cu_dc0305b44cuda3std3__436_GLOBAL__N__5b927bb8_4_k_cu_dc0305b46ignoreE:
	.zero		1
	.type		_ZN34_INTERNAL_5b927bb8_4_k_cu_dc0305b44cuda3std6ranges3__45__cpo4dataE,@object
	.size		_ZN34_INTERNAL_5b927bb8_4_k_cu_dc0305b44cuda3std6ranges3__45__cpo4dataE,(_ZN34_INTERNAL_5b927bb8_4_k_cu_dc0305b46thrust24THRUST_300001_SM_1000_NS12placeholders2_7E - _ZN34_INTERNAL_5b927bb8_4_k_cu_dc0305b44cuda3std6ranges3__45__cpo4dataE)
_ZN34_INTERNAL_5b927bb8_4_k_cu_dc0305b44cuda3std6ranges3__45__cpo4dataE:
	.zero		1
	.type		_ZN34_INTERNAL_5b927bb8_4_k_cu_dc0305b46thrust24THRUST_300001_SM_1000_NS12placeholders2_7E,@object
	.size		_ZN34_INTERNAL_5b927bb8_4_k_cu_dc0305b46thrust24THRUST_300001_SM_1000_NS12placeholders2_7E,(_ZN34_INTERNAL_5b927bb8_4_k_cu_dc0305b44cuda3std3__45__cpo6rbeginE - _ZN34_INTERNAL_5b927bb8_4_k_cu_dc0305b46thrust24THRUST_300001_SM_1000_NS12placeholders2_7E)
_ZN34_INTERNAL_5b927bb8_4_k_cu_dc0305b46thrust24THRUST_300001_SM_1000_NS12placeholders2_7E:
	.zero		1
	.type		_ZN34_INTERNAL_5b927bb8_4_k_cu_dc0305b44cuda3std3__45__cpo6rbeginE,@object
	.size		_ZN34_INTERNAL_5b927bb8_4_k_cu_dc0305b44cuda3std3__45__cpo6rbeginE,(_ZN34_INTERNAL_5b927bb8_4_k_cu_dc0305b44cuda3std6ranges3__45__cpo7advanceE - _ZN34_INTERNAL_5b927bb8_4_k_cu_dc0305b44cuda3std3__45__cpo6rbeginE)
_ZN34_INTERNAL_5b927bb8_4_k_cu_dc0305b44cuda3std3__45__cpo6rbeginE:
	.zero		1
	.type		_ZN34_INTERNAL_5b927bb8_4_k_cu_dc0305b44cuda3std6ranges3__45__cpo7advanceE,@object
	.size		_ZN34_INTERNAL_5b927bb8_4_k_cu_dc0305b44cuda3std6ranges3__45__cpo7advanceE,(_ZN34_INTERNAL_5b927bb8_4_k_cu_dc0305b44cuda3std3__47nulloptE - _ZN34_INTERNAL_5b927bb8_4_k_cu_dc0305b44cuda3std6ranges3__45__cpo7advanceE)
_ZN34_INTERNAL_5b927bb8_4_k_cu_dc0305b44cuda3std6ranges3__45__cpo7advanceE:
	.zero		1
	.type		_ZN34_INTERNAL_5b927bb8_4_k_cu_dc0305b44cuda3std3__47nulloptE,@object
	.size		_ZN34_INTERNAL_5b927bb8_4_k_cu_dc0305b44cuda3std3__47nulloptE,(_ZN34_INTERNAL_5b927bb8_4_k_cu_dc0305b44cuda3std6ranges3__45__cpo8distanceE - _ZN34_INTERNAL_5b927bb8_4_k_cu_dc0305b44cuda3std3__47nulloptE)
_ZN34_INTERNAL_5b927bb8_4_k_cu_dc0305b44cuda3std3__47nulloptE:
	.zero		1
	.type		_ZN34_INTERNAL_5b927bb8_4_k_cu_dc0305b44cuda3std6ranges3__45__cpo8distanceE,@object
	.size		_ZN34_INTERNAL_5b927bb8_4_k_cu_dc0305b44cuda3std6ranges3__45__cpo8distanceE,(_ZN34_INTERNAL_5b927bb8_4_k_cu_dc0305b46thrust24THRUST_300001_SM_1000_NS12placeholders2_6E - _ZN34_INTERNAL_5b927bb8_4_k_cu_dc0305b44cuda3std6ranges3__45__cpo8distanceE)
_ZN34_INTERNAL_5b927bb8_4_k_cu_dc0305b44cuda3std6ranges3__45__cpo8distanceE:
	.zero		1
	.type		_ZN34_INTERNAL_5b927bb8_4_k_cu_dc0305b46thrust24THRUST_300001_SM_1000_NS12placeholders2_6E,@object
	.size		_ZN34_INTERNAL_5b927bb8_4_k_cu_dc0305b46thrust24THRUST_300001_SM_1000_NS12placeholders2_6E,(_ZN34_INTERNAL_5b927bb8_4_k_cu_dc0305b44cuda3std3__45__cpo4cendE - _ZN34_INTERNAL_5b927bb8_4_k_cu_dc0305b46thrust24THRUST_300001_SM_1000_NS12placeholders2_6E)
_ZN34_INTERNAL_5b927bb8_4_k_cu_dc0305b46thrust24THRUST_300001_SM_1000_NS12placeholders2_6E:
	.zero		1
	.type		_ZN34_INTERNAL_5b927bb8_4_k_cu_dc0305b44cuda3std3__45__cpo4cendE,@object
	.size		_ZN34_INTERNAL_5b927bb8_4_k_cu_dc0305b44cuda3std3__45__cpo4cendE,(_ZN34_INTERNAL_5b927bb8_4_k_cu_dc0305b44cuda3std6ranges3__45__cpo4cendE - _ZN34_INTERNAL_5b927bb8_4_k_cu_dc0305b44cuda3std3__45__cpo4cendE)
_ZN34_INTERNAL_5b927bb8_4_k_cu_dc0305b44cuda3std3__45__cpo4cendE:
	.zero		1
	.type		_ZN34_INTERNAL_5b927bb8_4_k_cu_dc0305b44cuda3std6ranges3__45__cpo4cendE,@object
	.size		_ZN34_INTERNAL_5b927bb8_4_k_cu_dc0305b44cuda3std6ranges3__45__cpo4cendE,(_ZN34_INTERNAL_5b927bb8_4_k_cu_dc0305b44cuda3std3__420unreachable_sentinelE - _ZN34_INTERNAL_5b927bb8_4_k_cu_dc0305b44cuda3std6ranges3__45__cpo4cendE)
_ZN34_INTERNAL_5b927bb8_4_k_cu_dc0305b44cuda3std6ranges3__45__cpo4cendE:
	.zero		1
	.type		_ZN34_INTERNAL_5b927bb8_4_k_cu_dc0305b44cuda3std3__420unreachable_sentinelE,@object
	.size		_ZN34_INTERNAL_5b927bb8_4_k_cu_dc0305b44cuda3std3__420unreachable_sentinelE,(_ZN34_INTERNAL_5b927bb8_4_k_cu_dc0305b44cuda3std6ranges3__45__cpo5ssizeE - _ZN34_INTERNAL_5b927bb8_4_k_cu_dc0305b44cuda3std3__420unreachable_sentinelE)
_ZN34_INTERNAL_5b927bb8_4_k_cu_dc0305b44cuda3std3__420unreachable_sentinelE:
	.zero		1
	.type		_ZN34_INTERNAL_5b927bb8_4_k_cu_dc0305b44cuda3std6ranges3__45__cpo5ssizeE,@object
	.size		_ZN34_INTERNAL_5b927bb8_4_k_cu_dc0305b44cuda3std6ranges3__45__cpo5ssizeE,(_ZN34_INTERNAL_5b927bb8_4_k_cu_dc0305b46thrust24THRUST_300001_SM_1000_NS12placeholders3_10E - _ZN34_INTERNAL_5b927bb8_4_k_cu_dc0305b44cuda3std6ranges3__45__cpo5ssizeE)
_ZN34_INTERNAL_5b927bb8_4_k_cu_dc0305b44cuda3std6ranges3__45__cpo5ssizeE:
	.zero		1
	.type		_ZN34_INTERNAL_5b927bb8_4_k_cu_dc0305b46thrust24THRUST_300001_SM_1000_NS12placeholders3_10E,@object
	.size		_ZN34_INTERNAL_5b927bb8_4_k_cu_dc0305b46thrust24THRUST_300001_SM_1000_NS12placeholders3_10E,(_ZN34_INTERNAL_5b927bb8_4_k_cu_dc0305b44cuda3std3__45__cpo5crendE - _ZN34_INTERNAL_5b927bb8_4_k_cu_dc0305b46thrust24THRUST_300001_SM_1000_NS12placeholders3_10E)
_ZN34_INTERNAL_5b927bb8_4_k_cu_dc0305b46thrust24THRUST_300001_SM_1000_NS12placeholders3_10E:
	.zero		1
	.type		_ZN34_INTERNAL_5b927bb8_4_k_cu_dc0305b44cuda3std3__45__cpo5crendE,@object
	.size		_ZN34_INTERNAL_5b927bb8_4_k_cu_dc0305b44cuda3std3__45__cpo5crendE,(_ZN34_INTERNAL_5b927bb8_4_k_cu_dc0305b44cuda3std6ranges3__45__cpo4prevE - _ZN34_INTERNAL_5b927bb8_4_k_cu_dc0305b44cuda3std3__45__cpo5crendE)
_ZN34_INTERNAL_5b927bb8_4_k_cu_dc0305b44cuda3std3__45__cpo5crendE:
	.zero		1
	.type		_ZN34_INTERNAL_5b927bb8_4_k_cu_dc0305b44cuda3std6ranges3__45__cpo4prevE,@object
	.size		_ZN34_INTERNAL_5b927bb8_4_k_cu_dc0305b44cuda3std6ranges3__45__cpo4prevE,(_ZN34_INTERNAL_5b927bb8_4_k_cu_dc0305b44cuda3std6ranges3__45__cpo9iter_moveE - _ZN34_INTERNAL_5b927bb8_4_k_cu_dc0305b44cuda3std6ranges3__45__cpo4prevE)
_ZN34_INTERNAL_5b927bb8_4_k_cu_dc0305b44cuda3std6ranges3__45__cpo4prevE:
	.zero		1
	.type		_ZN34_INTERNAL_5b927bb8_4_k_cu_dc0305b44cuda3std6ranges3__45__cpo9iter_moveE,@object
	.size		_ZN34_INTERNAL_5b927bb8_4_k_cu_dc0305b44cuda3std6ranges3__45__cpo9iter_moveE,(_ZN34_INTERNAL_5b927bb8_4_k_cu_dc0305b46thrust24THRUST_300001_SM_1000_NS12placeholders2_2E - _ZN34_INTERNAL_5b927bb8_4_k_cu_dc0305b44cuda3std6ranges3__45__cpo9iter_moveE)
_ZN34_INTERNAL_5b927bb8_4_k_cu_dc0305b44cuda3std6ranges3__45__cpo9iter_moveE:
	.zero		1
	.type		_ZN34_INTERNAL_5b927bb8_4_k_cu_dc0305b46thrust24THRUST_300001_SM_1000_NS12placeholders2_2E,@object
	.size		_ZN34_INTERNAL_5b927bb8_4_k_cu_dc0305b46thrust24THRUST_300001_SM_1000_NS12placeholders2_2E,(_ZN34_INTERNAL_5b927bb8_4_k_cu_dc0305b46thrust24THRUST_300001_SM_1000_NS12placeholders2_4E - _ZN34_INTERNAL_5b927bb8_4_k_cu_dc0305b46thrust24THRUST_300001_SM_1000_NS12placeholders2_2E)
_ZN34_INTERNAL_5b927bb8_4_k_cu_dc0305b46thrust24THRUST_300001_SM_1000_NS12placeholders2_2E:
	.zero		1
	.type		_ZN34_INTERNAL_5b927bb8_4_k_cu_dc0305b46thrust24THRUST_300001_SM_1000_NS12placeholders2_4E,@object
	.size		_ZN34_INTERNAL_5b927bb8_4_k_cu_dc0305b46thrust24THRUST_300001_SM_1000_NS12placeholders2_4E,(_ZN34_INTERNAL_5b927bb8_4_k_cu_dc0305b44cuda3std3__45__cpo3endE - _ZN34_INTERNAL_5b927bb8_4_k_cu_dc0305b46thrust24THRUST_300001_SM_1000_NS12placeholders2_4E)
_ZN34_INTERNAL_5b927bb8_4_k_cu_dc0305b46thrust24THRUST_300001_SM_1000_NS12placeholders2_4E:
	.zero		1
	.type		_ZN34_INTERNAL_5b927bb8_4_k_cu_dc0305b44cuda3std3__45__cpo3endE,@object
	.size		_ZN34_INTERNAL_5b927bb8_4_k_cu_dc0305b44cuda3std3__45__cpo3endE,(_ZN34_INTERNAL_5b927bb8_4_k_cu_dc0305b44cuda3std6ranges3__45__cpo3endE - _ZN34_INTERNAL_5b927bb8_4_k_cu_dc0305b44cuda3std3__45__cpo3endE)
_ZN34_INTERNAL_5b927bb8_4_k_cu_dc0305b44cuda3std3__45__cpo3endE:
	.zero		1
	.type		_ZN34_INTERNAL_5b927bb8_4_k_cu_dc0305b44cuda3std6ranges3__45__cpo3endE,@object
	.size		_ZN34_INTERNAL_5b927bb8_4_k_cu_dc0305b44cuda3std6ranges3__45__cpo3endE,(_ZN34_INTERNAL_5b927bb8_4_k_cu_dc0305b44cuda3std3__419piecewise_constructE - _ZN34_INTERNAL_5b927bb8_4_k_cu_dc0305b44cuda3std6ranges3__45__cpo3endE)
_ZN34_INTERNAL_5b927bb8_4_k_cu_dc0305b44cuda3std6ranges3__45__cpo3endE:
	.zero		1
	.type		_ZN34_INTERNAL_5b927bb8_4_k_cu_dc0305b44cuda3std3__419piecewise_constructE,@object
	.size		_ZN34_INTERNAL_5b927bb8_4_k_cu_dc0305b44cuda3std3__419piecewise_constructE,(_ZN34_INTERNAL_5b927bb8_4_k_cu_dc0305b44cuda3std6ranges3__45__cpo5cdataE - _ZN34_INTERNAL_5b927bb8_4_k_cu_dc0305b44cuda3std3__419piecewise_constructE)
_ZN34_INTERNAL_5b927bb8_4_k_cu_dc0305b44cuda3std3__419piecewise_constructE:
	.zero		1
	.type		_ZN34_INTERNAL_5b927bb8_4_k_cu_dc0305b44cuda3std6ranges3__45__cpo5cdataE,@object
	.size		_ZN34_INTERNAL_5b927bb8_4_k_cu_dc0305b44cuda3std6ranges3__45__cpo5cdataE,(_ZN34_INTERNAL_5b927bb8_4_k_cu_dc0305b46thrust24THRUST_300001_SM_1000_NS12placeholders2_8E - _ZN34_INTERNAL_5b927bb8_4_k_cu_dc0305b44cuda3std6ranges3__45__cpo5cdataE)
_ZN34_INTERNAL_5b927bb8_4_k_cu_dc0305b44cuda3std6ranges3__45__cpo5cdataE:
	.zero		1
	.type		_ZN34_INTERNAL_5b927bb8_4_k_cu_dc0305b46thrust24THRUST_300001_SM_1000_NS12placeholders2_8E,@object
	.size		_ZN34_INTERNAL_5b927bb8_4_k_cu_dc0305b46thrust24THRUST_300001_SM_1000_NS12placeholders2_8E,(_ZN34_INTERNAL_5b927bb8_4_k_cu_dc0305b44cuda3std3__45__cpo4rendE - _ZN34_INTERNAL_5b927bb8_4_k_cu_dc0305b46thrust24THRUST_300001_SM_1000_NS12placeholders2_8E)
_ZN34_INTERNAL_5b927bb8_4_k_cu_dc0305b46thrust24THRUST_300001_SM_1000_NS12placeholders2_8E:
	.zero		1
	.type		_ZN34_INTERNAL_5b927bb8_4_k_cu_dc0305b44cuda3std3__45__cpo4rendE,@object
	.size		_ZN34_INTERNAL_5b927bb8_4_k_cu_dc0305b44cuda3std3__45__cpo4rendE,(_ZN34_INTERNAL_5b927bb8_4_k_cu_dc0305b44cuda3std6ranges3__45__cpo9iter_swapE - _ZN34_INTERNAL_5b927bb8_4_k_cu_dc0305b44cuda3std3__45__cpo4rendE)
_ZN34_INTERNAL_5b927bb8_4_k_cu_dc0305b44cuda3std3__45__cpo4rendE:
	.zero		1
	.type		_ZN34_INTERNAL_5b927bb8_4_k_cu_dc0305b44cuda3std6ranges3__45__cpo9iter_swapE,@object
	.size		_ZN34_INTERNAL_5b927bb8_4_k_cu_dc0305b44cuda3std6ranges3__45__cpo9iter_swapE,(_ZN34_INTERNAL_5b927bb8_4_k_cu_dc0305b44cuda3std3__48unexpectE - _ZN34_INTERNAL_5b927bb8_4_k_cu_dc0305b44cuda3std6ranges3__45__cpo9iter_swapE)
_ZN34_INTERNAL_5b927bb8_4_k_cu_dc0305b44cuda3std6ranges3__45__cpo9iter_swapE:
	.zero		1
	.type		_ZN34_INTERNAL_5b927bb8_4_k_cu_dc0305b44cuda3std3__48unexpectE,@object
	.size		_ZN34_INTERNAL_5b927bb8_4_k_cu_dc0305b44cuda3std3__48unexpectE,(_ZN34_INTERNAL_5b927bb8_4_k_cu_dc0305b46thrust24THRUST_300001_SM_1000_NS6system6detail10sequential3seqE - _ZN34_INTERNAL_5b927bb8_4_k_cu_dc0305b44cuda3std3__48unexpectE)
_ZN34_INTERNAL_5b927bb8_4_k_cu_dc0305b44cuda3std3__48unexpectE:
	.zero		1
	.type		_ZN34_INTERNAL_5b927bb8_4_k_cu_dc0305b46thrust24THRUST_300001_SM_1000_NS6system6detail10sequential3seqE,@object
	.size		_ZN34_INTERNAL_5b927bb8_4_k_cu_dc0305b46thrust24THRUST_300001_SM_1000_NS6system6detail10sequential3seqE,(.L_29 - _ZN34_INTERNAL_5b927bb8_4_k_cu_dc0305b46thrust24THRUST_300001_SM_1000_NS6system6detail10sequential3seqE)
_ZN34_INTERNAL_5b927bb8_4_k_cu_dc0305b46thrust24THRUST_300001_SM_1000_NS6system6detail10sequential3seqE:
	.zero		1
.L_29:


//--------------------- .nv.shared._Z23maxmin_threshold_kernelP6__halfPKS_P4int4S0_PiS_iiiii --------------------------
	.section	.nv.shared._Z23maxmin_threshold_kernelP6__halfPKS_P4int4S0_PiS_iiiii,"aw",@nobits
	.sectionflags	@""
	.align	16
	.zero		1024


//--------------------- .nv.constant0._ZN3cub18CUB_300001_SM_10006detail11EmptyKernelIvEEvv --------------------------
	.section	.nv.constant0._ZN3cub18CUB_300001_SM_10006detail11EmptyKernelIvEEvv,"a",@progbits
	.sectionflags	@""
	.align	4
.nv.constant0._ZN3cub18CUB_300001_SM_10006detail11EmptyKernelIvEEvv:
	.zero		896


//--------------------- .nv.constant0._Z23maxmin_threshold_kernelP6__halfPKS_P4int4S0_PiS_iiiii --------------------------
	.section	.nv.constant0._Z23maxmin_threshold_kernelP6__halfPKS_P4int4S0_PiS_iiiii,"a",@progbits
	.sectionflags	@""
	.align	4
.nv.constant0._Z23maxmin_threshold_kernelP6__halfPKS_P4int4S0_PiS_iiiii:
	.zero		960


//--------------------- SYMBOLS --------------------------

	.type		.nv.reservedSmem.offset0,@object
	.size		.nv.reservedSmem.offset0,0x4
	.type		.nv.reservedSmem.cap,@object
	.size		.nv.reservedSmem.cap,0x4
